//
// Generated by NVIDIA NVVM Compiler
//
// Compiler Build ID: CL-36424714
// Cuda compilation tools, release 13.0, V13.0.88
// Based on NVVM 20.0.0
//

.version 9.0
.target sm_100
.address_size 64

	// .globl	_Z11fm2d_kernelPdS_S_S_S_S_ii

.visible .entry _Z11fm2d_kernelPdS_S_S_S_S_ii(
	.param .u64 .ptr .align 1 _Z11fm2d_kernelPdS_S_S_S_S_ii_param_0,
	.param .u64 .ptr .align 1 _Z11fm2d_kernelPdS_S_S_S_S_ii_param_1,
	.param .u64 .ptr .align 1 _Z11fm2d_kernelPdS_S_S_S_S_ii_param_2,
	.param .u64 .ptr .align 1 _Z11fm2d_kernelPdS_S_S_S_S_ii_param_3,
	.param .u64 .ptr .align 1 _Z11fm2d_kernelPdS_S_S_S_S_ii_param_4,
	.param .u64 .ptr .align 1 _Z11fm2d_kernelPdS_S_S_S_S_ii_param_5,
	.param .u32 _Z11fm2d_kernelPdS_S_S_S_S_ii_param_6,
	.param .u32 _Z11fm2d_kernelPdS_S_S_S_S_ii_param_7
)
{
	.reg .pred 	%p<69>;
	.reg .b32 	%r<121>;
	.reg .b64 	%rd<136>;
	.reg .b64 	%fd<161>;

	ld.param.u64 	%rd23, [_Z11fm2d_kernelPdS_S_S_S_S_ii_param_0];
	ld.param.u64 	%rd24, [_Z11fm2d_kernelPdS_S_S_S_S_ii_param_1];
	ld.param.u64 	%rd25, [_Z11fm2d_kernelPdS_S_S_S_S_ii_param_2];
	ld.param.u64 	%rd26, [_Z11fm2d_kernelPdS_S_S_S_S_ii_param_3];
	ld.param.u64 	%rd27, [_Z11fm2d_kernelPdS_S_S_S_S_ii_param_4];
	ld.param.u64 	%rd28, [_Z11fm2d_kernelPdS_S_S_S_S_ii_param_5];
	ld.param.u32 	%r49, [_Z11fm2d_kernelPdS_S_S_S_S_ii_param_6];
	ld.param.u32 	%r50, [_Z11fm2d_kernelPdS_S_S_S_S_ii_param_7];
	cvta.to.global.u64 	%rd1, %rd26;
	cvta.to.global.u64 	%rd2, %rd25;
	cvta.to.global.u64 	%rd3, %rd27;
	cvta.to.global.u64 	%rd4, %rd23;
	cvta.to.global.u64 	%rd5, %rd24;
	cvta.to.global.u64 	%rd6, %rd28;
	mov.u32 	%r51, %ctaid.y;
	mov.u32 	%r52, %ntid.y;
	mov.u32 	%r53, %tid.y;
	mad.lo.s32 	%r1, %r51, %r52, %r53;
	mov.u32 	%r54, %ctaid.x;
	mov.u32 	%r55, %ntid.x;
	mov.u32 	%r56, %tid.x;
	mad.lo.s32 	%r2, %r54, %r55, %r56;
	shr.s32 	%r57, %r50, 31;
	shr.u32 	%r58, %r57, 28;
	add.s32 	%r59, %r50, %r58;
	shr.s32 	%r60, %r59, 4;
	shr.s32 	%r61, %r49, 31;
	shr.u32 	%r62, %r61, 28;
	add.s32 	%r63, %r49, %r62;
	shr.s32 	%r64, %r63, 4;
	and.b32  	%r65, %r50, -2147483633;
	setp.gt.s32 	%p2, %r65, 0;
	selp.u32 	%r66, 1, 0, %p2;
	add.s32 	%r3, %r60, %r66;
	and.b32  	%r67, %r49, -2147483633;
	setp.gt.s32 	%p3, %r67, 0;
	selp.u32 	%r68, 1, 0, %p3;
	add.s32 	%r4, %r64, %r68;
	setp.lt.s32 	%p4, %r4, 1;
	mov.u32 	%r112, %r1;
	mov.u32 	%r113, %r2;
	@%p4 bra 	$L__BB0_17;
	setp.lt.s32 	%p5, %r3, 1;
	add.s32 	%r5, %r50, -1;
	mul.lo.s32 	%r6, %r5, %r49;
	add.s32 	%r7, %r49, -1;
	@%p5 bra 	$L__BB0_16;
	mov.b32 	%r110, 0;
	cvt.s64.s32 	%rd11, %r49;
	mul.wide.s32 	%rd12, %r49, 8;
	mul.wide.s32 	%rd30, %r6, 8;
$L__BB0_3:
	shl.b32 	%r73, %r110, 4;
	add.s32 	%r113, %r73, %r2;
	mul.wide.s32 	%rd29, %r113, 8;
	add.s64 	%rd7, %rd6, %rd29;
	add.s64 	%rd8, %rd5, %rd29;
	add.s64 	%rd9, %rd4, %rd29;
	add.s64 	%rd10, %rd3, %rd29;
	add.s64 	%rd13, %rd2, %rd29;
	add.s64 	%rd14, %rd7, %rd30;
	add.s64 	%rd15, %rd8, %rd30;
	add.s64 	%rd16, %rd9, %rd30;
	add.s64 	%rd17, %rd10, %rd30;
	add.s64 	%rd18, %rd13, %rd30;
	mov.b32 	%r111, 0;
$L__BB0_4:
	setp.lt.s32 	%p6, %r113, 1;
	add.s32 	%r74, %r113, 1;
	setp.ge.s32 	%p7, %r74, %r49;
	shl.b32 	%r75, %r111, 4;
	add.s32 	%r11, %r75, %r1;
	add.s32 	%r76, %r11, 1;
	setp.ge.s32 	%p8, %r76, %r50;
	or.pred  	%p9, %p7, %p8;
	or.pred  	%p10, %p9, %p6;
	setp.eq.s32 	%p11, %r11, 0;
	or.pred  	%p12, %p10, %p11;
	@%p12 bra 	$L__BB0_6;
	mul.lo.s32 	%r77, %r11, %r49;
	mul.wide.s32 	%rd31, %r77, 8;
	add.s64 	%rd32, %rd7, %rd31;
	ld.global.f64 	%fd1, [%rd32];
	add.s64 	%rd33, %rd8, %rd31;
	ld.global.f64 	%fd2, [%rd33];
	mul.f64 	%fd3, %fd1, %fd2;
	add.s64 	%rd34, %rd9, %rd31;
	ld.global.f64 	%fd4, [%rd34];
	sub.f64 	%fd5, %fd3, %fd4;
	add.s64 	%rd35, %rd10, %rd31;
	ld.global.f64 	%fd6, [%rd35];
	add.s32 	%r78, %r77, %r49;
	add.s64 	%rd36, %rd33, %rd12;
	ld.global.f64 	%fd7, [%rd36];
	shl.b32 	%r79, %r49, 1;
	sub.s32 	%r80, %r78, %r79;
	mul.wide.s32 	%rd37, %r80, 8;
	add.s64 	%rd38, %rd8, %rd37;
	ld.global.f64 	%fd8, [%rd38];
	add.f64 	%fd9, %fd7, %fd8;
	ld.global.f64 	%fd10, [%rd33+8];
	add.f64 	%fd11, %fd9, %fd10;
	ld.global.f64 	%fd12, [%rd33+-8];
	add.f64 	%fd13, %fd11, %fd12;
	fma.rn.f64 	%fd14, %fd6, %fd13, %fd5;
	add.s64 	%rd39, %rd13, %rd31;
	st.global.f64 	[%rd39], %fd14;
$L__BB0_6:
	setp.ge.s32 	%p13, %r113, %r49;
	setp.ne.s32 	%p14, %r11, 0;
	or.pred  	%p15, %p14, %p13;
	@%p15 bra 	$L__BB0_8;
	ld.global.f64 	%fd15, [%rd7];
	ld.global.f64 	%fd16, [%rd8];
	mul.f64 	%fd17, %fd15, %fd16;
	ld.global.f64 	%fd18, [%rd9];
	sub.f64 	%fd19, %fd17, %fd18;
	ld.global.f64 	%fd20, [%rd10];
	add.s64 	%rd40, %rd8, %rd12;
	ld.global.f64 	%fd21, [%rd40];
	ld.global.f64 	%fd22, [%rd8+8];
	add.f64 	%fd23, %fd21, %fd22;
	ld.global.f64 	%fd24, [%rd8+-8];
	add.f64 	%fd25, %fd23, %fd24;
	fma.rn.f64 	%fd26, %fd20, %fd25, %fd19;
	st.global.f64 	[%rd13], %fd26;
$L__BB0_8:
	setp.ne.s32 	%p17, %r11, %r5;
	or.pred  	%p18, %p17, %p13;
	@%p18 bra 	$L__BB0_10;
	ld.global.f64 	%fd27, [%rd14];
	ld.global.f64 	%fd28, [%rd15];
	mul.f64 	%fd29, %fd27, %fd28;
	ld.global.f64 	%fd30, [%rd16];
	sub.f64 	%fd31, %fd29, %fd30;
	ld.global.f64 	%fd32, [%rd17];
	sub.s32 	%r81, %r6, %r49;
	mul.wide.s32 	%rd41, %r81, 8;
	add.s64 	%rd42, %rd8, %rd41;
	ld.global.f64 	%fd33, [%rd42];
	ld.global.f64 	%fd34, [%rd15+8];
	add.f64 	%fd35, %fd33, %fd34;
	ld.global.f64 	%fd36, [%rd15+-8];
	add.f64 	%fd37, %fd35, %fd36;
	fma.rn.f64 	%fd38, %fd32, %fd37, %fd31;
	st.global.f64 	[%rd18], %fd38;
$L__BB0_10:
	setp.ne.s32 	%p19, %r113, 0;
	setp.ge.s32 	%p20, %r11, %r50;
	or.pred  	%p21, %p19, %p20;
	@%p21 bra 	$L__BB0_12;
	mul.lo.s32 	%r82, %r11, %r49;
	mul.wide.s32 	%rd43, %r82, 8;
	add.s64 	%rd44, %rd6, %rd43;
	ld.global.f64 	%fd39, [%rd44];
	add.s64 	%rd45, %rd5, %rd43;
	ld.global.f64 	%fd40, [%rd45];
	mul.f64 	%fd41, %fd39, %fd40;
	add.s64 	%rd46, %rd4, %rd43;
	ld.global.f64 	%fd42, [%rd46];
	sub.f64 	%fd43, %fd41, %fd42;
	add.s64 	%rd47, %rd3, %rd43;
	ld.global.f64 	%fd44, [%rd47];
	ld.global.f64 	%fd45, [%rd45+8];
	add.s32 	%r83, %r82, %r49;
	add.s64 	%rd48, %rd45, %rd12;
	ld.global.f64 	%fd46, [%rd48];
	add.f64 	%fd47, %fd45, %fd46;
	shl.b32 	%r84, %r49, 1;
	sub.s32 	%r85, %r83, %r84;
	mul.wide.s32 	%rd49, %r85, 8;
	add.s64 	%rd50, %rd5, %rd49;
	ld.global.f64 	%fd48, [%rd50];
	add.f64 	%fd49, %fd47, %fd48;
	fma.rn.f64 	%fd50, %fd44, %fd49, %fd43;
	add.s64 	%rd51, %rd2, %rd43;
	st.global.f64 	[%rd51], %fd50;
$L__BB0_12:
	setp.ne.s32 	%p23, %r113, %r7;
	or.pred  	%p24, %p23, %p20;
	@%p24 bra 	$L__BB0_14;
	mul.lo.s32 	%r86, %r11, %r49;
	add.s32 	%r87, %r7, %r86;
	mul.wide.s32 	%rd52, %r87, 8;
	add.s64 	%rd53, %rd6, %rd52;
	ld.global.f64 	%fd51, [%rd53];
	add.s64 	%rd54, %rd5, %rd52;
	ld.global.f64 	%fd52, [%rd54];
	mul.f64 	%fd53, %fd51, %fd52;
	add.s64 	%rd55, %rd4, %rd52;
	ld.global.f64 	%fd54, [%rd55];
	sub.f64 	%fd55, %fd53, %fd54;
	add.s64 	%rd56, %rd3, %rd52;
	ld.global.f64 	%fd56, [%rd56];
	cvt.s64.s32 	%rd57, %r86;
	add.s64 	%rd58, %rd11, %rd57;
	shl.b64 	%rd59, %rd58, 3;
	add.s64 	%rd60, %rd5, %rd59;
	ld.global.f64 	%fd57, [%rd60+-16];
	add.s32 	%r88, %r86, %r49;
	add.s64 	%rd61, %rd54, %rd12;
	ld.global.f64 	%fd58, [%rd61];
	add.f64 	%fd59, %fd57, %fd58;
	shl.b32 	%r89, %r49, 1;
	sub.s32 	%r90, %r88, %r89;
	add.s32 	%r91, %r7, %r90;
	mul.wide.s32 	%rd62, %r91, 8;
	add.s64 	%rd63, %rd5, %rd62;
	ld.global.f64 	%fd60, [%rd63];
	add.f64 	%fd61, %fd59, %fd60;
	fma.rn.f64 	%fd62, %fd56, %fd61, %fd55;
	add.s64 	%rd64, %rd2, %rd52;
	st.global.f64 	[%rd64], %fd62;
$L__BB0_14:
	add.s32 	%r111, %r111, 1;
	setp.ne.s32 	%p25, %r111, %r3;
	@%p25 bra 	$L__BB0_4;
	shl.b32 	%r92, %r3, 4;
	add.s32 	%r93, %r1, %r92;
	add.s32 	%r112, %r93, -16;
	add.s32 	%r110, %r110, 1;
	setp.eq.s32 	%p26, %r110, %r4;
	@%p26 bra 	$L__BB0_17;
	bra.uni 	$L__BB0_3;
$L__BB0_16:
	shl.b32 	%r69, %r4, 4;
	add.s32 	%r70, %r2, %r69;
	add.s32 	%r113, %r70, -16;
	mov.u32 	%r112, %r1;
$L__BB0_17:
	or.b32  	%r94, %r113, %r112;
	setp.ne.s32 	%p27, %r94, 0;
	cvt.s64.s32 	%rd19, %r49;
	mul.wide.s32 	%rd65, %r49, 8;
	add.s64 	%rd20, %rd5, %rd65;
	@%p27 bra 	$L__BB0_19;
	ld.global.f64 	%fd63, [%rd6];
	ld.global.f64 	%fd64, [%rd5];
	mul.f64 	%fd65, %fd63, %fd64;
	ld.global.f64 	%fd66, [%rd4];
	sub.f64 	%fd67, %fd65, %fd66;
	ld.global.f64 	%fd68, [%rd3];
	ld.global.f64 	%fd69, [%rd5+8];
	ld.global.f64 	%fd70, [%rd20];
	add.f64 	%fd71, %fd69, %fd70;
	fma.rn.f64 	%fd72, %fd68, %fd71, %fd67;
	st.global.f64 	[%rd2], %fd72;
$L__BB0_19:
	setp.ne.s32 	%p28, %r112, 0;
	add.s32 	%r18, %r49, -1;
	setp.ne.s32 	%p29, %r113, %r18;
	or.pred  	%p30, %p29, %p28;
	@%p30 bra 	$L__BB0_21;
	shl.b64 	%rd66, %rd19, 3;
	add.s64 	%rd67, %rd6, %rd66;
	ld.global.f64 	%fd73, [%rd67+-8];
	ld.global.f64 	%fd74, [%rd20+-8];
	mul.f64 	%fd75, %fd73, %fd74;
	add.s64 	%rd68, %rd4, %rd66;
	ld.global.f64 	%fd76, [%rd68+-8];
	sub.f64 	%fd77, %fd75, %fd76;
	add.s64 	%rd69, %rd3, %rd66;
	ld.global.f64 	%fd78, [%rd69+-8];
	add.s64 	%rd70, %rd20, %rd66;
	ld.global.f64 	%fd79, [%rd70+-8];
	ld.global.f64 	%fd80, [%rd70+-16];
	add.f64 	%fd81, %fd79, %fd80;
	fma.rn.f64 	%fd82, %fd78, %fd81, %fd77;
	add.s64 	%rd71, %rd2, %rd66;
	st.global.f64 	[%rd71+-8], %fd82;
$L__BB0_21:
	setp.ne.s32 	%p31, %r113, 0;
	add.s32 	%r19, %r50, -1;
	setp.ne.s32 	%p32, %r112, %r19;
	or.pred  	%p33, %p31, %p32;
	@%p33 bra 	$L__BB0_23;
	mul.lo.s32 	%r95, %r19, %r49;
	mul.wide.s32 	%rd72, %r95, 8;
	add.s64 	%rd73, %rd6, %rd72;
	ld.global.f64 	%fd83, [%rd73];
	add.s64 	%rd74, %rd5, %rd72;
	ld.global.f64 	%fd84, [%rd74];
	mul.f64 	%fd85, %fd83, %fd84;
	add.s64 	%rd75, %rd4, %rd72;
	ld.global.f64 	%fd86, [%rd75];
	sub.f64 	%fd87, %fd85, %fd86;
	add.s64 	%rd76, %rd3, %rd72;
	ld.global.f64 	%fd88, [%rd76];
	ld.global.f64 	%fd89, [%rd74+8];
	add.f64 	%fd90, %fd84, %fd89;
	fma.rn.f64 	%fd91, %fd88, %fd90, %fd87;
	add.s64 	%rd77, %rd2, %rd72;
	st.global.f64 	[%rd77], %fd91;
$L__BB0_23:
	setp.ne.s32 	%p34, %r112, %r19;
	setp.ne.s32 	%p35, %r113, %r18;
	or.pred  	%p36, %p35, %p34;
	@%p36 bra 	$L__BB0_25;
	mul.lo.s32 	%r96, %r19, %r49;
	cvt.s64.s32 	%rd78, %r96;
	add.s64 	%rd79, %rd78, %rd19;
	shl.b64 	%rd80, %rd79, 3;
	add.s64 	%rd81, %rd6, %rd80;
	ld.global.f64 	%fd92, [%rd81+-8];
	mul.wide.s32 	%rd82, %r96, 8;
	add.s64 	%rd83, %rd20, %rd82;
	ld.global.f64 	%fd93, [%rd83+-8];
	mul.f64 	%fd94, %fd92, %fd93;
	add.s64 	%rd84, %rd4, %rd80;
	ld.global.f64 	%fd95, [%rd84+-8];
	sub.f64 	%fd96, %fd94, %fd95;
	add.s64 	%rd85, %rd3, %rd80;
	ld.global.f64 	%fd97, [%rd85+-8];
	ld.global.f64 	%fd98, [%rd83+-16];
	add.f64 	%fd99, %fd98, %fd93;
	fma.rn.f64 	%fd100, %fd97, %fd99, %fd96;
	add.s64 	%rd86, %rd2, %rd80;
	st.global.f64 	[%rd86+-8], %fd100;
$L__BB0_25:
	setp.lt.s32 	%p37, %r4, 1;
	bar.sync 	0;
	@%p37 bra 	$L__BB0_58;
	setp.lt.s32 	%p38, %r3, 1;
	add.s32 	%r20, %r50, -20;
	@%p38 bra 	$L__BB0_58;
	and.b32  	%r21, %r3, 1;
	and.b32  	%r22, %r3, 2147483646;
	neg.s32 	%r23, %r22;
	add.s32 	%r98, %r1, 16;
	mad.lo.s32 	%r24, %r49, %r98, %r2;
	shl.b32 	%r25, %r49, 5;
	mad.lo.s32 	%r26, %r49, %r1, %r2;
	sub.s32 	%r27, %r50, %r1;
	add.s32 	%r28, %r49, -20;
	mov.b32 	%r114, 0;
$L__BB0_28:
	setp.eq.s32 	%p39, %r3, 1;
	shl.b32 	%r30, %r114, 4;
	add.s32 	%r31, %r30, %r2;
	setp.lt.s32 	%p40, %r31, %r49;
	setp.ge.s32 	%p41, %r31, %r28;
	and.pred  	%p1, %p41, %p40;
	not.b32 	%r100, %r31;
	add.s32 	%r101, %r49, %r100;
	mul.wide.s32 	%rd87, %r101, 8;
	add.s64 	%rd21, %rd1, %rd87;
	mov.b32 	%r120, 0;
	@%p39 bra 	$L__BB0_48;
	add.s32 	%r117, %r24, %r30;
	add.s32 	%r116, %r26, %r30;
	not.pred 	%p49, %p1;
	mov.u32 	%r115, %r27;
	mov.u32 	%r118, %r1;
	mov.u32 	%r119, %r23;
$L__BB0_30:
	setp.ge.s32 	%p42, %r31, %r49;
	add.s32 	%r39, %r118, 16;
	setp.ge.s32 	%p43, %r118, %r50;
	or.pred  	%p44, %p42, %p43;
	@%p44 bra 	$L__BB0_32;
	mul.wide.s32 	%rd88, %r116, 8;
	add.s64 	%rd89, %rd5, %rd88;
	ld.global.f64 	%fd101, [%rd89];
	add.s64 	%rd90, %rd4, %rd88;
	st.global.f64 	[%rd90], %fd101;
	add.s64 	%rd91, %rd2, %rd88;
	ld.global.f64 	%fd102, [%rd91];
	st.global.f64 	[%rd89], %fd102;
$L__BB0_32:
	setp.gt.u32 	%p45, %r118, 19;
	@%p45 bra 	$L__BB0_34;
	mul.wide.u32 	%rd92, %r118, 8;
	add.s64 	%rd93, %rd1, %rd92;
	ld.global.f64 	%fd103, [%rd93];
	mul.wide.s32 	%rd94, %r116, 8;
	add.s64 	%rd95, %rd4, %rd94;
	ld.global.f64 	%fd104, [%rd95];
	mul.f64 	%fd105, %fd103, %fd104;
	st.global.f64 	[%rd95], %fd105;
	ld.global.f64 	%fd106, [%rd93];
	add.s64 	%rd96, %rd5, %rd94;
	ld.global.f64 	%fd107, [%rd96];
	mul.f64 	%fd108, %fd106, %fd107;
	st.global.f64 	[%rd96], %fd108;
$L__BB0_34:
	setp.ge.s32 	%p46, %r118, %r50;
	setp.lt.s32 	%p47, %r118, %r20;
	add.s32 	%r102, %r115, -1;
	mul.wide.s32 	%rd97, %r102, 8;
	add.s64 	%rd22, %rd1, %rd97;
	or.pred  	%p48, %p47, %p46;
	@%p48 bra 	$L__BB0_36;
	ld.global.f64 	%fd109, [%rd22];
	mul.wide.s32 	%rd98, %r116, 8;
	add.s64 	%rd99, %rd4, %rd98;
	ld.global.f64 	%fd110, [%rd99];
	mul.f64 	%fd111, %fd109, %fd110;
	st.global.f64 	[%rd99], %fd111;
	ld.global.f64 	%fd112, [%rd22];
	add.s64 	%rd100, %rd5, %rd98;
	ld.global.f64 	%fd113, [%rd100];
	mul.f64 	%fd114, %fd112, %fd113;
	st.global.f64 	[%rd100], %fd114;
$L__BB0_36:
	@%p49 bra 	$L__BB0_38;
	ld.global.f64 	%fd115, [%rd21];
	mul.wide.s32 	%rd101, %r116, 8;
	add.s64 	%rd102, %rd4, %rd101;
	ld.global.f64 	%fd116, [%rd102];
	mul.f64 	%fd117, %fd115, %fd116;
	st.global.f64 	[%rd102], %fd117;
	ld.global.f64 	%fd118, [%rd21];
	add.s64 	%rd103, %rd5, %rd101;
	ld.global.f64 	%fd119, [%rd103];
	mul.f64 	%fd120, %fd118, %fd119;
	st.global.f64 	[%rd103], %fd120;
$L__BB0_38:
	setp.ge.s32 	%p50, %r31, %r49;
	setp.ge.s32 	%p51, %r39, %r50;
	or.pred  	%p52, %p50, %p51;
	@%p52 bra 	$L__BB0_40;
	mul.wide.s32 	%rd104, %r117, 8;
	add.s64 	%rd105, %rd5, %rd104;
	ld.global.f64 	%fd121, [%rd105];
	add.s64 	%rd106, %rd4, %rd104;
	st.global.f64 	[%rd106], %fd121;
	add.s64 	%rd107, %rd2, %rd104;
	ld.global.f64 	%fd122, [%rd107];
	st.global.f64 	[%rd105], %fd122;
$L__BB0_40:
	setp.gt.u32 	%p53, %r39, 19;
	@%p53 bra 	$L__BB0_42;
	mul.wide.u32 	%rd108, %r39, 8;
	add.s64 	%rd109, %rd1, %rd108;
	ld.global.f64 	%fd123, [%rd109];
	mul.wide.s32 	%rd110, %r117, 8;
	add.s64 	%rd111, %rd4, %rd110;
	ld.global.f64 	%fd124, [%rd111];
	mul.f64 	%fd125, %fd123, %fd124;
	st.global.f64 	[%rd111], %fd125;
	ld.global.f64 	%fd126, [%rd109];
	add.s64 	%rd112, %rd5, %rd110;
	ld.global.f64 	%fd127, [%rd112];
	mul.f64 	%fd128, %fd126, %fd127;
	st.global.f64 	[%rd112], %fd128;
$L__BB0_42:
	setp.ge.s32 	%p54, %r39, %r50;
	setp.lt.s32 	%p55, %r39, %r20;
	or.pred  	%p56, %p55, %p54;
	@%p56 bra 	$L__BB0_44;
	ld.global.f64 	%fd129, [%rd22+-128];
	mul.wide.s32 	%rd113, %r117, 8;
	add.s64 	%rd114, %rd4, %rd113;
	ld.global.f64 	%fd130, [%rd114];
	mul.f64 	%fd131, %fd129, %fd130;
	st.global.f64 	[%rd114], %fd131;
	ld.global.f64 	%fd132, [%rd22+-128];
	add.s64 	%rd115, %rd5, %rd113;
	ld.global.f64 	%fd133, [%rd115];
	mul.f64 	%fd134, %fd132, %fd133;
	st.global.f64 	[%rd115], %fd134;
$L__BB0_44:
	@%p49 bra 	$L__BB0_46;
	ld.global.f64 	%fd135, [%rd21];
	mul.wide.s32 	%rd116, %r117, 8;
	add.s64 	%rd117, %rd4, %rd116;
	ld.global.f64 	%fd136, [%rd117];
	mul.f64 	%fd137, %fd135, %fd136;
	st.global.f64 	[%rd117], %fd137;
	ld.global.f64 	%fd138, [%rd21];
	add.s64 	%rd118, %rd5, %rd116;
	ld.global.f64 	%fd139, [%rd118];
	mul.f64 	%fd140, %fd138, %fd139;
	st.global.f64 	[%rd118], %fd140;
$L__BB0_46:
	add.s32 	%r119, %r119, 2;
	add.s32 	%r118, %r118, 32;
	add.s32 	%r117, %r117, %r25;
	add.s32 	%r116, %r116, %r25;
	add.s32 	%r115, %r115, -32;
	setp.ne.s32 	%p58, %r119, 0;
	@%p58 bra 	$L__BB0_30;
	shl.b32 	%r120, %r22, 4;
$L__BB0_48:
	setp.eq.s32 	%p59, %r21, 0;
	@%p59 bra 	$L__BB0_57;
	setp.ge.s32 	%p60, %r31, %r49;
	add.s32 	%r47, %r120, %r1;
	setp.ge.s32 	%p61, %r47, %r50;
	or.pred  	%p62, %p60, %p61;
	@%p62 bra 	$L__BB0_51;
	mad.lo.s32 	%r104, %r47, %r49, %r31;
	mul.wide.s32 	%rd119, %r104, 8;
	add.s64 	%rd120, %rd5, %rd119;
	ld.global.f64 	%fd141, [%rd120];
	add.s64 	%rd121, %rd4, %rd119;
	st.global.f64 	[%rd121], %fd141;
	add.s64 	%rd122, %rd2, %rd119;
	ld.global.f64 	%fd142, [%rd122];
	st.global.f64 	[%rd120], %fd142;
$L__BB0_51:
	setp.gt.u32 	%p63, %r47, 19;
	@%p63 bra 	$L__BB0_53;
	mul.wide.u32 	%rd123, %r47, 8;
	add.s64 	%rd124, %rd1, %rd123;
	ld.global.f64 	%fd143, [%rd124];
	mad.lo.s32 	%r105, %r47, %r49, %r31;
	mul.wide.s32 	%rd125, %r105, 8;
	add.s64 	%rd126, %rd4, %rd125;
	ld.global.f64 	%fd144, [%rd126];
	mul.f64 	%fd145, %fd143, %fd144;
	st.global.f64 	[%rd126], %fd145;
	ld.global.f64 	%fd146, [%rd124];
	add.s64 	%rd127, %rd5, %rd125;
	ld.global.f64 	%fd147, [%rd127];
	mul.f64 	%fd148, %fd146, %fd147;
	st.global.f64 	[%rd127], %fd148;
$L__BB0_53:
	setp.ge.s32 	%p64, %r47, %r50;
	setp.lt.s32 	%p65, %r47, %r20;
	or.pred  	%p66, %p65, %p64;
	@%p66 bra 	$L__BB0_55;
	not.b32 	%r106, %r47;
	add.s32 	%r107, %r50, %r106;
	mul.wide.s32 	%rd128, %r107, 8;
	add.s64 	%rd129, %rd1, %rd128;
	ld.global.f64 	%fd149, [%rd129];
	mad.lo.s32 	%r108, %r47, %r49, %r31;
	mul.wide.s32 	%rd130, %r108, 8;
	add.s64 	%rd131, %rd4, %rd130;
	ld.global.f64 	%fd150, [%rd131];
	mul.f64 	%fd151, %fd149, %fd150;
	st.global.f64 	[%rd131], %fd151;
	ld.global.f64 	%fd152, [%rd129];
	add.s64 	%rd132, %rd5, %rd130;
	ld.global.f64 	%fd153, [%rd132];
	mul.f64 	%fd154, %fd152, %fd153;
	st.global.f64 	[%rd132], %fd154;
$L__BB0_55:
	not.pred 	%p67, %p1;
	@%p67 bra 	$L__BB0_57;
	ld.global.f64 	%fd155, [%rd21];
	mad.lo.s32 	%r109, %r47, %r49, %r31;
	mul.wide.s32 	%rd133, %r109, 8;
	add.s64 	%rd134, %rd4, %rd133;
	ld.global.f64 	%fd156, [%rd134];
	mul.f64 	%fd157, %fd155, %fd156;
	st.global.f64 	[%rd134], %fd157;
	ld.global.f64 	%fd158, [%rd21];
	add.s64 	%rd135, %rd5, %rd133;
	ld.global.f64 	%fd159, [%rd135];
	mul.f64 	%fd160, %fd158, %fd159;
	st.global.f64 	[%rd135], %fd160;
$L__BB0_57:
	add.s32 	%r114, %r114, 1;
	setp.ne.s32 	%p68, %r114, %r4;
	@%p68 bra 	$L__BB0_28;
$L__BB0_58:
	ret;

}


// ===== COMPILED SASS (sm_100) =====

	.target	sm_100

	.elftype	@"ET_EXEC"


//--------------------- .note.nv.tkinfo           --------------------------
	.section	.note.nv.tkinfo,"",@"SHT_NOTE"
	.sectionflags	@"SHF_NOTE_NV_TKINFO"
	.tkinfo
        /*0018*/ 	.word	0x00000002
        /*0030*/ 	.string	""
        /*0030*/ 	.string	"ptxas"
        /*0030*/ 	.string	"Cuda compilation tools, release 13.0, V13.0.88"
        /*0030*/ 	.string	"Build cuda_13.0.r13.0/compiler.36424714_0"
        /*0030*/ 	.string	"-arch sm_100 -m 64 "



//--------------------- .note.nv.cuinfo           --------------------------
	.section	.note.nv.cuinfo,"",@"SHT_NOTE"
	.sectionflags	@"SHF_NOTE_NV_CUINFO"
        /*0018*/ 	.short	0x0002
        /*001a*/ 	.short	0x0064
        /*001c*/ 	.short	0x0082
	.zero		2


//--------------------- .nv.info                  --------------------------
	.section	.nv.info,"",@"SHT_CUDA_INFO"
	.align	4


	//----- nvinfo : EIATTR_REGCOUNT
	.align		4
        /*0000*/ 	.byte	0x04, 0x2f
        /*0002*/ 	.short	(.L_1 - .L_0)
	.align		4
.L_0:
        /*0004*/ 	.word	index@(_Z11fm2d_kernelPdS_S_S_S_S_ii)
        /*0008*/ 	.word	0x00000030


	//----- nvinfo : EIATTR_FRAME_SIZE
	.align		4
.L_1:
        /*000c*/ 	.byte	0x04, 0x11
        /*000e*/ 	.short	(.L_3 - .L_2)
	.align		4
.L_2:
        /*0010*/ 	.word	index@(_Z11fm2d_kernelPdS_S_S_S_S_ii)
        /*0014*/ 	.word	0x00000000


	//----- nvinfo : EIATTR_MIN_STACK_SIZE
	.align		4
.L_3:
        /*0018*/ 	.byte	0x04, 0x12
        /*001a*/ 	.short	(.L_5 - .L_4)
	.align		4
.L_4:
        /*001c*/ 	.word	index@(_Z11fm2d_kernelPdS_S_S_S_S_ii)
        /*0020*/ 	.word	0x00000000
.L_5:


//--------------------- .nv.compat                --------------------------
	.section	.nv.compat,"",@"SHT_CUDA_COMPAT_INFO"
	.align	4
        /*0000*/ 	.byte	0x02, 0x09, 0x00, 0x00, 0x02, 0x02, 0x01, 0x00, 0x02, 0x05, 0x05, 0x00, 0x03, 0x07, 0x01, 0x01
        /*0010*/ 	.byte	0x02, 0x03, 0x00, 0x00, 0x02, 0x06, 0x01, 0x00, 0x04, 0x0b, 0x08, 0x00, 0x01, 0x00, 0x00, 0x00
        /*0020*/ 	.byte	0x00, 0x00, 0x00, 0x00


//--------------------- .nv.info._Z11fm2d_kernelPdS_S_S_S_S_ii --------------------------
	.section	.nv.info._Z11fm2d_kernelPdS_S_S_S_S_ii,"",@"SHT_CUDA_INFO"
	.sectionflags	@""
	.align	4


	//----- nvinfo : EIATTR_CUDA_API_VERSION
	.align		4
        /*0000*/ 	.byte	0x04, 0x37
        /*0002*/ 	.short	(.L_7 - .L_6)
.L_6:
        /*0004*/ 	.word	0x00000082


	//----- nvinfo : EIATTR_KPARAM_INFO
	.align		4
.L_7:
        /*0008*/ 	.byte	0x04, 0x17
        /*000a*/ 	.short	(.L_9 - .L_8)
.L_8:
        /*000c*/ 	.word	0x00000000
        /*0010*/ 	.short	0x0007
        /*0012*/ 	.short	0x0034
        /*0014*/ 	.byte	0x00, 0xf0, 0x11, 0x00


	//----- nvinfo : EIATTR_KPARAM_INFO
	.align		4
.L_9:
        /*0018*/ 	.byte	0x04, 0x17
        /*001a*/ 	.short	(.L_11 - .L_10)
.L_10:
        /*001c*/ 	.word	0x00000000
        /*0020*/ 	.short	0x0006
        /*0022*/ 	.short	0x0030
        /*0024*/ 	.byte	0x00, 0xf0, 0x11, 0x00


	//----- nvinfo : EIATTR_KPARAM_INFO
	.align		4
.L_11:
        /*0028*/ 	.byte	0x04, 0x17
        /*002a*/ 	.short	(.L_13 - .L_12)
.L_12:
        /*002c*/ 	.word	0x00000000
        /*0030*/ 	.short	0x0005
        /*0032*/ 	.short	0x0028
        /*0034*/ 	.byte	0x00, 0xf5, 0x21, 0x00


	//----- nvinfo : EIATTR_KPARAM_INFO
	.align		4
.L_13:
        /*0038*/ 	.byte	0x04, 0x17
        /*003a*/ 	.short	(.L_15 - .L_14)
.L_14:
        /*003c*/ 	.word	0x00000000
        /*0040*/ 	.short	0x0004
        /*0042*/ 	.short	0x0020
        /*0044*/ 	.byte	0x00, 0xf5, 0x21, 0x00


	//----- nvinfo : EIATTR_KPARAM_INFO
	.align		4
.L_15:
        /*0048*/ 	.byte	0x04, 0x17
        /*004a*/ 	.short	(.L_17 - .L_16)
.L_16:
        /*004c*/ 	.word	0x00000000
        /*0050*/ 	.short	0x0003
        /*0052*/ 	.short	0x0018
        /*0054*/ 	.byte	0x00, 0xf5, 0x21, 0x00


	//----- nvinfo : EIATTR_KPARAM_INFO
	.align		4
.L_17:
        /*0058*/ 	.byte	0x04, 0x17
        /*005a*/ 	.short	(.L_19 - .L_18)
.L_18:
        /*005c*/ 	.word	0x00000000
        /*0060*/ 	.short	0x0002
        /*0062*/ 	.short	0x0010
        /*0064*/ 	.byte	0x00, 0xf5, 0x21, 0x00


	//----- nvinfo : EIATTR_KPARAM_INFO
	.align		4
.L_19:
        /*0068*/ 	.byte	0x04, 0x17
        /*006a*/ 	.short	(.L_21 - .L_20)
.L_20:
        /*006c*/ 	.word	0x00000000
        /*0070*/ 	.short	0x0001
        /*0072*/ 	.short	0x0008
        /*0074*/ 	.byte	0x00, 0xf5, 0x21, 0x00


	//----- nvinfo : EIATTR_KPARAM_INFO
	.align		4
.L_21:
        /*0078*/ 	.byte	0x04, 0x17
        /*007a*/ 	.short	(.L_23 - .L_22)
.L_22:
        /*007c*/ 	.word	0x00000000
        /*0080*/ 	.short	0x0000
        /*0082*/ 	.short	0x0000
        /*0084*/ 	.byte	0x00, 0xf5, 0x21, 0x00


	//----- nvinfo : EIATTR_SPARSE_MMA_MASK
	.align		4
.L_23:
        /*0088*/ 	.byte	0x03, 0x50
        /*008a*/ 	.short	0x0000


	//----- nvinfo : EIATTR_MAXREG_COUNT
	.align		4
        /*008c*/ 	.byte	0x03, 0x1b
        /*008e*/ 	.short	0x00ff


	//----- nvinfo : EIATTR_NUM_BARRIERS
	.align		4
        /*0090*/ 	.byte	0x02, 0x4c
        /*0092*/ 	.byte	0x01
	.zero		1


	//----- nvinfo : EIATTR_MERCURY_ISA_VERSION
	.align		4
        /*0094*/ 	.byte	0x03, 0x5f
        /*0096*/ 	.short	0x0101


	//----- nvinfo : EIATTR_VRC_CTA_INIT_COUNT
	.align		4
        /*0098*/ 	.byte	0x02, 0x4a
	.zero		1
	.zero		1


	//----- nvinfo : EIATTR_EXIT_INSTR_OFFSETS
	.align		4
        /*009c*/ 	.byte	0x04, 0x1c
        /*009e*/ 	.short	(.L_25 - .L_24)


	//   ....[0]....
.L_24:
        /*00a0*/ 	.word	0x00001400


	//   ....[1]....
        /*00a4*/ 	.word	0x00001420


	//   ....[2]....
        /*00a8*/ 	.word	0x00002130


	//----- nvinfo : EIATTR_CRS_STACK_SIZE
	.align		4
.L_25:
        /*00ac*/ 	.byte	0x04, 0x1e
        /*00ae*/ 	.short	(.L_27 - .L_26)
.L_26:
        /*00b0*/ 	.word	0x00000000


	//----- nvinfo : EIATTR_CBANK_PARAM_SIZE
	.align		4
.L_27:
        /*00b4*/ 	.byte	0x03, 0x19
        /*00b6*/ 	.short	0x0038


	//----- nvinfo : EIATTR_PARAM_CBANK
	.align		4
        /*00b8*/ 	.byte	0x04, 0x0a
        /*00ba*/ 	.short	(.L_29 - .L_28)
	.align		4
.L_28:
        /*00bc*/ 	.word	index@(.nv.constant0._Z11fm2d_kernelPdS_S_S_S_S_ii)
        /*00c0*/ 	.short	0x0380
        /*00c2*/ 	.short	0x0038


	//----- nvinfo : EIATTR_SW_WAR
	.align		4
.L_29:
        /*00c4*/ 	.byte	0x04, 0x36
        /*00c6*/ 	.short	(.L_31 - .L_30)
.L_30:
        /*00c8*/ 	.word	0x00000008
.L_31:


//--------------------- .nv.callgraph             --------------------------
	.section	.nv.callgraph,"",@"SHT_CUDA_CALLGRAPH"
	.align	4
	.sectionentsize	8
	.align		4
        /*0000*/ 	.word	0x00000000
	.align		4
        /*0004*/ 	.word	0xffffffff
	.align		4
        /*0008*/ 	.word	0x00000000
	.align		4
        /*000c*/ 	.word	0xfffffffe
	.align		4
        /*0010*/ 	.word	0x00000000
	.align		4
        /*0014*/ 	.word	0xfffffffd
	.align		4
        /*0018*/ 	.word	0x00000000
	.align		4
        /*001c*/ 	.word	0xfffffffc


//--------------------- .text._Z11fm2d_kernelPdS_S_S_S_S_ii --------------------------
	.section	.text._Z11fm2d_kernelPdS_S_S_S_S_ii,"ax",@progbits
	.align	128
        .global         _Z11fm2d_kernelPdS_S_S_S_S_ii
        .type           _Z11fm2d_kernelPdS_S_S_S_S_ii,@function
        .size           _Z11fm2d_kernelPdS_S_S_S_S_ii,(.L_x_25 - _Z11fm2d_kernelPdS_S_S_S_S_ii)
        .other          _Z11fm2d_kernelPdS_S_S_S_S_ii,@"STO_CUDA_ENTRY STV_DEFAULT"
_Z11fm2d_kernelPdS_S_S_S_S_ii:
.text._Z11fm2d_kernelPdS_S_S_S_S_ii:
[----:B------:R-:W-:Y:S01]  /*0000*/  LDC R1, c[0x0][0x37c] ;  /* 0x0000df00ff017b82 */ /* 0x000fe20000000800 */
[----:B------:R-:W0:Y:S01]  /*0010*/  LDCU.64 UR12, c[0x0][0x3b0] ;  /* 0x00007600ff0c77ac */ /* 0x000e220008000a00 */
[----:B------:R-:W1:Y:S06]  /*0020*/  S2R R5, SR_TID.Y ;  /* 0x0000000000057919 */ /* 0x000e6c0000002200 */
[----:B------:R-:W1:Y:S01]  /*0030*/  S2UR UR8, SR_CTAID.Y ;  /* 0x00000000000879c3 */ /* 0x000e620000002600 */
[----:B------:R-:W2:Y:S01]  /*0040*/  LDCU.64 UR6, c[0x0][0x358] ;  /* 0x00006b00ff0677ac */ /* 0x000ea20008000a00 */
[----:B------:R-:W3:Y:S06]  /*0050*/  S2R R7, SR_TID.X ;  /* 0x0000000000077919 */ /* 0x000eec0000002100 */
[----:B------:R-:W1:Y:S01]  /*0060*/  LDC R4, c[0x0][0x364] ;  /* 0x0000d900ff047b82 */ /* 0x000e620000000800 */
[----:B0-----:R-:W-:-:S07]  /*0070*/  MOV R0, UR12 ;  /* 0x0000000c00007c02 */ /* 0x001fce0008000f00 */
[----:B------:R-:W3:Y:S01]  /*0080*/  S2UR UR9, SR_CTAID.X ;  /* 0x00000000000979c3 */ /* 0x000ee20000002500 */
[----:B------:R-:W-:Y:S01]  /*0090*/  ULOP3.LUT UR5, UR13, 0x8000000f, URZ, 0xc0, !UPT ;  /* 0x8000000f0d057892 */ /* 0x000fe2000f8ec0ff */
[----:B------:R-:W-:Y:S01]  /*00a0*/  LOP3.LUT R2, R0, 0x8000000f, RZ, 0xc0, !PT ;  /* 0x8000000f00027812 */ /* 0x000fe200078ec0ff */
[----:B------:R-:W-:Y:S01]  /*00b0*/  USHF.R.S32.HI UR4, URZ, 0x1f, UR13 ;  /* 0x0000001fff047899 */ /* 0x000fe2000801140d */
[----:B------:R-:W-:Y:S02]  /*00c0*/  SHF.R.S32.HI R3, RZ, 0x1f, R0 ;  /* 0x0000001fff037819 */ /* 0x000fe40000011400 */
[----:B------:R-:W-:Y:S02]  /*00d0*/  ISETP.GT.AND P1, PT, R2, RZ, PT ;  /* 0x000000ff0200720c */ /* 0x000fe40003f24270 */
[----:B------:R-:W3:Y:S01]  /*00e0*/  LDC R6, c[0x0][0x360] ;  /* 0x0000d800ff067b82 */ /* 0x000ee20000000800 */
[----:B------:R-:W-:Y:S01]  /*00f0*/  LEA.HI R3, R3, R0, RZ, 0x4 ;  /* 0x0000000003037211 */ /* 0x000fe200078f20ff */
[----:B------:R-:W-:Y:S01]  /*0100*/  ULEA.HI UR4, UR4, UR13, URZ, 0x4 ;  /* 0x0000000d04047291 */ /* 0x000fe2000f8f20ff */
[----:B------:R-:W-:-:S02]  /*0110*/  ISETP.LT.AND P0, PT, RZ, UR5, PT ;  /* 0x00000005ff007c0c */ /* 0x000fc4000bf01270 */
[----:B------:R-:W-:Y:S01]  /*0120*/  SHF.R.S32.HI R8, RZ, 0x4, R3 ;  /* 0x00000004ff087819 */ /* 0x000fe20000011403 */
[----:B------:R-:W-:Y:S01]  /*0130*/  ULEA.HI.SX32 UR5, UR4, 0x1, 0x1c ;  /* 0x0000000104057891 */ /* 0x000fe2000f8fe2ff */
[----:B------:R-:W-:Y:S01]  /*0140*/  LEA.HI.SX32 R2, R3, 0x1, 0x1c ;  /* 0x0000000103027811 */ /* 0x000fe200078fe2ff */
[----:B------:R-:W-:Y:S01]  /*0150*/  USHF.R.S32.HI UR4, URZ, 0x4, UR4 ;  /* 0x00000004ff047899 */ /* 0x000fe20008011404 */
[----:B-1----:R-:W-:Y:S02]  /*0160*/  IMAD R3, R4, UR8, R5 ;  /* 0x0000000804037c24 */ /* 0x002fe4000f8e0205 */
[----:B------:R-:W-:Y:S01]  /*0170*/  @!P1 IMAD.MOV R2, RZ, RZ, R8 ;  /* 0x000000ffff029224 */ /* 0x000fe200078e0208 */
[----:B------:R-:W-:Y:S01]  /*0180*/  MOV R4, UR5 ;  /* 0x0000000500047c02 */ /* 0x000fe20008000f00 */
[----:B------:R-:W-:-:S03]  /*0190*/  IMAD.MOV.U32 R28, RZ, RZ, R3 ;  /* 0x000000ffff1c7224 */ /* 0x000fc600078e0003 */
[----:B------:R-:W-:Y:S01]  /*01a0*/  @!P0 IMAD R4, RZ, RZ, UR4 ;  /* 0x00000004ff048e24 */ /* 0x000fe2000f8e02ff */
[----:B------:R-:W-:Y:S01]  /*01b0*/  ISETP.GE.AND P1, PT, R2, 0x1, PT ;  /* 0x000000010200780c */ /* 0x000fe20003f26270 */
[----:B---3--:R-:W-:-:S05]  /*01c0*/  IMAD R5, R6, UR9, R7 ;  /* 0x0000000906057c24 */ /* 0x008fca000f8e0207 */
[----:B------:R-:W-:-:S07]  /*01d0*/  MOV R7, R5 ;  /* 0x0000000500077202 */ /* 0x000fce0000000f00 */
[----:B--2---:R-:W-:Y:S05]  /*01e0*/  @!P1 BRA `(.L_x_0) ;  /* 0x0000000800d89947 */ /* 0x004fea0003800000 */
[----:B------:R-:W-:-:S13]  /*01f0*/  ISETP.GE.AND P0, PT, R4, 0x1, PT ;  /* 0x000000010400780c */ /* 0x000fda0003f06270 */
[----:B------:R-:W-:Y:S05]  /*0200*/  @!P0 BRA `(.L_x_1) ;  /* 0x0000000800c48947 */ /* 0x000fea0003800000 */
[----:B------:R-:W-:Y:S01]  /*0210*/  UIADD3 UR4, UPT, UPT, UR13, -0x1, URZ ;  /* 0xffffffff0d047890 */ /* 0x000fe2000fffe0ff */
[----:B------:R-:W-:Y:S01]  /*0220*/  SHF.R.S32.HI R6, RZ, 0x1f, R0 ;  /* 0x0000001fff067819 */ /* 0x000fe20000011400 */
[----:B------:R-:W-:Y:S01]  /*0230*/  IMAD.MOV.U32 R38, RZ, RZ, RZ ;  /* 0x000000ffff267224 */ /* 0x000fe200078e00ff */
[----:B------:R-:W-:-:S03]  /*0240*/  IADD3 R8, PT, PT, R0, -0x1, RZ ;  /* 0xffffffff00087810 */ /* 0x000fc60007ffe0ff */
[----:B------:R-:W-:-:S07]  /*0250*/  IMAD R9, R0, UR4, RZ ;  /* 0x0000000400097c24 */ /* 0x000fce000f8e02ff */
.L_x_13:
[----:B0-----:R-:W0:Y:S01]  /*0260*/  LDC.64 R10, c[0x0][0x3a0] ;  /* 0x0000e800ff0a7b82 */ /* 0x001e220000000a00 */
[----:B------:R-:W-:Y:S01]  /*0270*/  LEA R7, R38, R5, 0x4 ;  /* 0x0000000526077211 */ /* 0x000fe200078e20ff */
[----:B------:R-:W-:Y:S01]  /*0280*/  IMAD.MOV.U32 R39, RZ, RZ, RZ ;  /* 0x000000ffff277224 */ /* 0x000fe200078e00ff */
[----:B-1----:R-:W1:Y:S01]  /*0290*/  LDCU.64 UR12, c[0x0][0x3b0] ;  /* 0x00007600ff0c77ac */ /* 0x002e620008000a00 */
[----:B--2---:R-:W2:Y:S04]  /*02a0*/  LDCU.64 UR8, c[0x0][0x388] ;  /* 0x00007100ff0877ac */ /* 0x004ea80008000a00 */
[----:B---3--:R-:W3:Y:S08]  /*02b0*/  LDC.64 R12, c[0x0][0x390] ;  /* 0x0000e400ff0c7b82 */ /* 0x008ef00000000a00 */
[----:B----4-:R-:W4:Y:S08]  /*02c0*/  LDC.64 R14, c[0x0][0x3a8] ;  /* 0x0000ea00ff0e7b82 */ /* 0x010f300000000a00 */
[----:B------:R-:W5:Y:S01]  /*02d0*/  LDC.64 R16, c[0x0][0x388] ;  /* 0x0000e200ff107b82 */ /* 0x000f620000000a00 */
[----:B0-----:R-:W-:-:S04]  /*02e0*/  IMAD.WIDE R10, R7, 0x8, R10 ;  /* 0x00000008070a7825 */ /* 0x001fc800078e020a */
[----:B------:R-:W-:-:S03]  /*02f0*/  IMAD.WIDE R20, R9, 0x8, R10 ;  /* 0x0000000809147825 */ /* 0x000fc600078e020a */
[----:B------:R-:W0:Y:S01]  /*0300*/  LDC.64 R18, c[0x0][0x380] ;  /* 0x0000e000ff127b82 */ /* 0x000e220000000a00 */
[----:B---3--:R-:W-:-:S04]  /*0310*/  IMAD.WIDE R12, R7, 0x8, R12 ;  /* 0x00000008070c7825 */ /* 0x008fc800078e020c */
[----:B----4-:R-:W-:-:S04]  /*0320*/  IMAD.WIDE R14, R7, 0x8, R14 ;  /* 0x00000008070e7825 */ /* 0x010fc800078e020e */
[----:B------:R-:W-:-:S04]  /*0330*/  IMAD.WIDE R22, R9, 0x8, R12 ;  /* 0x0000000809167825 */ /* 0x000fc800078e020c */
[----:B-----5:R-:W-:-:S04]  /*0340*/  IMAD.WIDE R16, R7, 0x8, R16 ;  /* 0x0000000807107825 */ /* 0x020fc800078e0210 */
[----:B012---:R-:W-:-:S07]  /*0350*/  IMAD.WIDE R18, R7, 0x8, R18 ;  /* 0x0000000807127825 */ /* 0x007fce00078e0212 */
.L_x_12:
[----:B------:R-:W-:Y:S01]  /*0360*/  LEA R41, R39, R3, 0x4 ;  /* 0x0000000327297211 */ /* 0x000fe200078e20ff */
[----:B------:R-:W-:Y:S01]  /*0370*/  IMAD.U32 R0, RZ, RZ, UR12 ;  /* 0x0000000cff007e24 */ /* 0x000fe2000f8e00ff */
[----:B012-4-:R-:W-:Y:S01]  /*0380*/  IADD3 R25, PT, PT, R7, 0x1, RZ ;  /* 0x0000000107197810 */ /* 0x017fe20007ffe0ff */
[----:B------:R-:W-:Y:S01]  /*0390*/  BSSY.RECONVERGENT B0, `(.L_x_2) ;  /* 0x0000028000007945 */ /* 0x000fe20003800200 */
[C---:B------:R-:W-:Y:S01]  /*03a0*/  ISETP.GE.AND P1, PT, R41.reuse, UR13, PT ;  /* 0x0000000d29007c0c */ /* 0x040fe2000bf26270 */
[----:B------:R-:W-:Y:S01]  /*03b0*/  VIADD R24, R41, 0x1 ;  /* 0x0000000129187836 */ /* 0x000fe20000000000 */
[----:B------:R-:W-:Y:S02]  /*03c0*/  ISETP.GE.AND P3, PT, R7, R0, PT ;  /* 0x000000000700720c */ /* 0x000fe40003f66270 */
[----:B------:R-:W-:Y:S02]  /*03d0*/  IADD3 R39, PT, PT, R39, 0x1, RZ ;  /* 0x0000000127277810 */ /* 0x000fe40007ffe0ff */
[----:B------:R-:W-:-:S02]  /*03e0*/  ISETP.GE.AND P0, PT, R24, UR13, PT ;  /* 0x0000000d18007c0c */ /* 0x000fc4000bf06270 */
[----:B------:R-:W-:Y:S02]  /*03f0*/  ISETP.NE.OR P4, PT, R41, RZ, P3 ;  /* 0x000000ff2900720c */ /* 0x000fe40001f85670 */
[----:B------:R-:W-:Y:S02]  /*0400*/  ISETP.GE.OR P0, PT, R25, R0, P0 ;  /* 0x000000001900720c */ /* 0x000fe40000706670 */
[----:B------:R-:W-:Y:S02]  /*0410*/  ISETP.NE.AND P5, PT, R39, R4, PT ;  /* 0x000000042700720c */ /* 0x000fe40003fa5270 */
[----:B------:R-:W-:Y:S02]  /*0420*/  ISETP.LT.OR P2, PT, R7, 0x1, P0 ;  /* 0x000000010700780c */ /* 0x000fe40000741670 */
[C---:B------:R-:W-:Y:S02]  /*0430*/  ISETP.NE.OR P0, PT, R41.reuse, UR4, P3 ;  /* 0x0000000429007c0c */ /* 0x040fe40009f05670 */
[----:B------:R-:W-:-:S02]  /*0440*/  ISETP.EQ.OR P2, PT, R41, RZ, P2 ;  /* 0x000000ff2900720c */ /* 0x000fc40001742670 */
[C---:B------:R-:W-:Y:S02]  /*0450*/  ISETP.NE.OR P3, PT, R7.reuse, RZ, P1 ;  /* 0x000000ff0700720c */ /* 0x040fe40000f65670 */
[----:B------:R-:W-:-:S09]  /*0460*/  ISETP.NE.OR P1, PT, R7, R8, P1 ;  /* 0x000000080700720c */ /* 0x000fd20000f25670 */
[----:B---3--:R-:W-:Y:S05]  /*0470*/  @P2 BRA `(.L_x_3) ;  /* 0x0000000000642947 */ /* 0x008fea0003800000 */
[-C--:B------:R-:W-:Y:S02]  /*0480*/  IMAD R43, R41, R0.reuse, RZ ;  /* 0x00000000292b7224 */ /* 0x080fe400078e02ff */
[----:B------:R-:W-:Y:S02]  /*0490*/  IMAD.MOV R27, RZ, RZ, -R0 ;  /* 0x000000ffff1b7224 */ /* 0x000fe400078e0a00 */
[C---:B------:R-:W-:Y:S01]  /*04a0*/  IMAD.WIDE R44, R43.reuse, 0x8, R16 ;  /* 0x000000082b2c7825 */ /* 0x040fe200078e0210 */
[----:B------:R-:W-:-:S04]  /*04b0*/  IADD3 R24, PT, PT, R43, R0, RZ ;  /* 0x000000002b187210 */ /* 0x000fc80007ffe0ff */
[----:B------:R-:W2:Y:S01]  /*04c0*/  LDG.E.64 R28, desc[UR6][R44.64+0x8] ;  /* 0x000008062c1c7981 */ /* 0x000ea2000c1e1b00 */
[----:B------:R-:W-:Y:S02]  /*04d0*/  IMAD R27, R27, 0x2, R24 ;  /* 0x000000021b1b7824 */ /* 0x000fe400078e0218 */
[----:B------:R-:W-:Y:S01]  /*04e0*/  IMAD.WIDE R24, R0, 0x8, R44 ;  /* 0x0000000800187825 */ /* 0x000fe200078e022c */
[----:B------:R-:W3:Y:S03]  /*04f0*/  LDG.E.64 R34, desc[UR6][R44.64] ;  /* 0x000000062c227981 */ /* 0x000ee6000c1e1b00 */
[----:B------:R-:W-:Y:S02]  /*0500*/  IMAD.WIDE R26, R27, 0x8, R16 ;  /* 0x000000081b1a7825 */ /* 0x000fe400078e0210 */
[----:B------:R-:W4:Y:S04]  /*0510*/  LDG.E.64 R24, desc[UR6][R24.64] ;  /* 0x0000000618187981 */ /* 0x000f28000c1e1b00 */
[----:B------:R-:W4:Y:S01]  /*0520*/  LDG.E.64 R26, desc[UR6][R26.64] ;  /* 0x000000061a1a7981 */ /* 0x000f22000c1e1b00 */
[----:B------:R-:W-:-:S04]  /*0530*/  IMAD.WIDE R36, R43, 0x8, R14 ;  /* 0x000000082b247825 */ /* 0x000fc800078e020e */
[C---:B------:R-:W-:Y:S02]  /*0540*/  IMAD.WIDE R32, R43.reuse, 0x8, R18 ;  /* 0x000000082b207825 */ /* 0x040fe400078e0212 */
[----:B------:R-:W3:Y:S02]  /*0550*/  LDG.E.64 R36, desc[UR6][R36.64] ;  /* 0x0000000624247981 */ /* 0x000ee4000c1e1b00 */
[----:B------:R-:W-:Y:S02]  /*0560*/  IMAD.WIDE R30, R43, 0x8, R10 ;  /* 0x000000082b1e7825 */ /* 0x000fe400078e020a */
[----:B------:R-:W3:Y:S04]  /*0570*/  LDG.E.64 R32, desc[UR6][R32.64] ;  /* 0x0000000620207981 */ /* 0x000ee8000c1e1b00 */
[----:B------:R-:W5:Y:S01]  /*0580*/  LDG.E.64 R30, desc[UR6][R30.64] ;  /* 0x000000061e1e7981 */ /* 0x000f62000c1e1b00 */
[----:B----4-:R-:W-:-:S03]  /*0590*/  DADD R26, R24, R26 ;  /* 0x00000000181a7229 */ /* 0x010fc6000000001a */
[----:B------:R-:W4:Y:S05]  /*05a0*/  LDG.E.64 R24, desc[UR6][R44.64+-0x8] ;  /* 0xfffff8062c187981 */ /* 0x000f2a000c1e1b00 */
[----:B--2---:R-:W-:Y:S02]  /*05b0*/  DADD R26, R26, R28 ;  /* 0x000000001a1a7229 */ /* 0x004fe4000000001c */
[----:B---3--:R-:W-:-:S06]  /*05c0*/  DFMA R34, R36, R34, -R32 ;  /* 0x000000222422722b */ /* 0x008fcc0000000820 */
[----:B----4-:R-:W-:Y:S01]  /*05d0*/  DADD R24, R26, R24 ;  /* 0x000000001a187229 */ /* 0x010fe20000000018 */
[----:B------:R-:W-:-:S07]  /*05e0*/  IMAD.WIDE R26, R43, 0x8, R12 ;  /* 0x000000082b1a7825 */ /* 0x000fce00078e020c */
[----:B-----5:R-:W-:-:S07]  /*05f0*/  DFMA R24, R30, R24, R34 ;  /* 0x000000181e18722b */ /* 0x020fce0000000022 */
[----:B------:R0:W-:Y:S04]  /*0600*/  STG.E.64 desc[UR6][R26.64], R24 ;  /* 0x000000181a007986 */ /* 0x0001e8000c101b06 */
.L_x_3:
[----:B------:R-:W-:Y:S05]  /*0610*/  BSYNC.RECONVERGENT B0 ;  /* 0x0000000000007941 */ /* 0x000fea0003800200 */
.L_x_2:
[----:B------:R-:W-:Y:S04]  /*0620*/  BSSY.RECONVERGENT B0, `(.L_x_4) ;  /* 0x000000f000007945 */ /* 0x000fe80003800200 */
[----:B------:R-:W-:Y:S05]  /*0630*/  @P4 BRA `(.L_x_5) ;  /* 0x0000000000344947 */ /* 0x000fea0003800000 */
[----:B------:R-:W-:Y:S01]  /*0640*/  IMAD.WIDE R42, R0, 0x8, R16 ;  /* 0x00000008002a7825 */ /* 0x000fe200078e0210 */
[----:B------:R-:W2:Y:S04]  /*0650*/  LDG.E.64 R28, desc[UR6][R16.64+0x8] ;  /* 0x00000806101c7981 */ /* 0x000ea8000c1e1b00 */
[----:B0-----:R-:W2:Y:S04]  /*0660*/  LDG.E.64 R26, desc[UR6][R42.64] ;  /* 0x000000062a1a7981 */ /* 0x001ea8000c1e1b00 */
[----:B------:R-:W3:Y:S04]  /*0670*/  LDG.E.64 R36, desc[UR6][R14.64] ;  /* 0x000000060e247981 */ /* 0x000ee8000c1e1b00 */
[----:B------:R-:W3:Y:S04]  /*0680*/  LDG.E.64 R34, desc[UR6][R16.64] ;  /* 0x0000000610227981 */ /* 0x000ee8000c1e1b00 */
[----:B------:R-:W3:Y:S04]  /*0690*/  LDG.E.64 R32, desc[UR6][R18.64] ;  /* 0x0000000612207981 */ /* 0x000ee8000c1e1b00 */
[----:B------:R-:W4:Y:S04]  /*06a0*/  LDG.E.64 R24, desc[UR6][R16.64+-0x8] ;  /* 0xfffff80610187981 */ /* 0x000f28000c1e1b00 */
[----:B------:R-:W5:Y:S01]  /*06b0*/  LDG.E.64 R30, desc[UR6][R10.64] ;  /* 0x000000060a1e7981 */ /* 0x000f62000c1e1b00 */
[----:B--2---:R-:W-:-:S02]  /*06c0*/  DADD R26, R26, R28 ;  /* 0x000000001a1a7229 */ /* 0x004fc4000000001c */
[----:B---3--:R-:W-:-:S06]  /*06d0*/  DFMA R32, R36, R34, -R32 ;  /* 0x000000222420722b */ /* 0x008fcc0000000820 */
[----:B----4-:R-:W-:-:S08]  /*06e0*/  DADD R24, R26, R24 ;  /* 0x000000001a187229 */ /* 0x010fd00000000018 */
[----:B-----5:R-:W-:-:S07]  /*06f0*/  DFMA R24, R30, R24, R32 ;  /* 0x000000181e18722b */ /* 0x020fce0000000020 */
[----:B------:R1:W-:Y:S04]  /*0700*/  STG.E.64 desc[UR6][R12.64], R24 ;  /* 0x000000180c007986 */ /* 0x0003e8000c101b06 */
.L_x_5:
[----:B------:R-:W-:Y:S05]  /*0710*/  BSYNC.RECONVERGENT B0 ;  /* 0x0000000000007941 */ /* 0x000fea0003800200 */
.L_x_4:
[----:B------:R-:W-:Y:S04]  /*0720*/  BSSY.RECONVERGENT B0, `(.L_x_6) ;  /* 0x0000013000007945 */ /* 0x000fe80003800200 */
[----:B------:R-:W-:Y:S05]  /*0730*/  @P0 BRA `(.L_x_7) ;  /* 0x0000000000440947 */ /* 0x000fea0003800000 */
[C---:B------:R-:W-:Y:S01]  /*0740*/  IADD3 R45, PT, PT, R9.reuse, -R0, RZ ;  /* 0x80000000092d7210 */ /* 0x040fe20007ffe0ff */
[--C-:B------:R-:W-:Y:S01]  /*0750*/  IMAD.WIDE R42, R9, 0x8, R16.reuse ;  /* 0x00000008092a7825 */ /* 0x100fe200078e0210 */
[----:B------:R-:W2:Y:S03]  /*0760*/  LDG.E.64 R30, desc[UR6][R20.64] ;  /* 0x00000006141e7981 */ /* 0x000ea6000c1e1b00 */
[----:B------:R-:W-:Y:S01]  /*0770*/  IMAD.WIDE R44, R45, 0x8, R16 ;  /* 0x000000082d2c7825 */ /* 0x000fe200078e0210 */
[----:B------:R-:W3:Y:S03]  /*0780*/  LDG.E.64 R28, desc[UR6][R42.64+0x8] ;  /* 0x000008062a1c7981 */ /* 0x000ee6000c1e1b00 */
[C---:B------:R-:W-:Y:S01]  /*0790*/  IMAD.WIDE R36, R9.reuse, 0x8, R14 ;  /* 0x0000000809247825 */ /* 0x040fe200078e020e */
[----:B0-----:R-:W3:Y:S03]  /*07a0*/  LDG.E.64 R26, desc[UR6][R44.64] ;  /* 0x000000062c1a7981 */ /* 0x001ee6000c1e1b00 */
[----:B------:R-:W-:Y:S01]  /*07b0*/  IMAD.WIDE R32, R9, 0x8, R18 ;  /* 0x0000000809207825 */ /* 0x000fe200078e0212 */
[----:B------:R-:W4:Y:S04]  /*07c0*/  LDG.E.64 R34, desc[UR6][R42.64] ;  /* 0x000000062a227981 */ /* 0x000f28000c1e1b00 */
[----:B------:R-:W4:Y:S04]  /*07d0*/  LDG.E.64 R36, desc[UR6][R36.64] ;  /* 0x0000000624247981 */ /* 0x000f28000c1e1b00 */
[----:B------:R-:W4:Y:S04]  /*07e0*/  LDG.E.64 R32, desc[UR6][R32.64] ;  /* 0x0000000620207981 */ /* 0x000f28000c1e1b00 */
[----:B-1----:R-:W5:Y:S01]  /*07f0*/  LDG.E.64 R24, desc[UR6][R42.64+-0x8] ;  /* 0xfffff8062a187981 */ /* 0x002f62000c1e1b00 */
[----:B---3--:R-:W-:-:S02]  /*0800*/  DADD R26, R26, R28 ;  /* 0x000000001a1a7229 */ /* 0x008fc4000000001c */
[----:B----4-:R-:W-:-:S06]  /*0810*/  DFMA R34, R36, R34, -R32 ;  /* 0x000000222422722b */ /* 0x010fcc0000000820 */
[----:B-----5:R-:W-:-:S08]  /*0820*/  DADD R24, R26, R24 ;  /* 0x000000001a187229 */ /* 0x020fd00000000018 */
[----:B--2---:R-:W-:-:S07]  /*0830*/  DFMA R24, R30, R24, R34 ;  /* 0x000000181e18722b */ /* 0x004fce0000000022 */
[----:B------:R2:W-:Y:S04]  /*0840*/  STG.E.64 desc[UR6][R22.64], R24 ;  /* 0x0000001816007986 */ /* 0x0005e8000c101b06 */
.L_x_7:
[----:B------:R-:W-:Y:S05]  /*0850*/  BSYNC.RECONVERGENT B0 ;  /* 0x0000000000007941 */ /* 0x000fea0003800200 */
.L_x_6:
[----:B------:R-:W-:Y:S04]  /*0860*/  BSSY.RECONVERGENT B0, `(.L_x_8) ;  /* 0x000001e000007945 */ /* 0x000fe80003800200 */
[----:B------:R-:W-:Y:S05]  /*0870*/  @P3 BRA `(.L_x_9) ;  /* 0x0000000000703947 */ /* 0x000fea0003800000 */
[----:B------:R-:W3:Y:S01]  /*0880*/  LDC.64 R36, c[0x0][0x388] ;  /* 0x0000e200ff247b82 */ /* 0x000ee20000000a00 */
[----:B------:R-:W-:Y:S02]  /*0890*/  IMAD R43, R41, R0, RZ ;  /* 0x00000000292b7224 */ /* 0x000fe400078e02ff */
[----:B------:R-:W-:-:S03]  /*08a0*/  IMAD.MOV R35, RZ, RZ, -R0 ;  /* 0x000000ffff237224 */ /* 0x000fc600078e0a00 */
[----:B------:R-:W-:Y:S02]  /*08b0*/  IADD3 R34, PT, PT, R43, R0, RZ ;  /* 0x000000002b227210 */ /* 0x000fe40007ffe0ff */
[----:B012---:R-:W0:Y:S03]  /*08c0*/  LDC.64 R24, c[0x0][0x3a8] ;  /* 0x0000ea00ff187b82 */ /* 0x007e260000000a00 */
[----:B------:R-:W-:-:S05]  /*08d0*/  IMAD R45, R35, 0x2, R34 ;  /* 0x00000002232d7824 */ /* 0x000fca00078e0222 */
[----:B------:R-:W1:Y:S01]  /*08e0*/  LDC.64 R26, c[0x0][0x380] ;  /* 0x0000e000ff1a7b82 */ /* 0x000e620000000a00 */
[----:B---3--:R-:W-:-:S07]  /*08f0*/  IMAD.WIDE R28, R43, 0x8, R36 ;  /* 0x000000082b1c7825 */ /* 0x008fce00078e0224 */
[----:B------:R-:W2:Y:S01]  /*0900*/  LDC.64 R30, c[0x0][0x3a0] ;  /* 0x0000e800ff1e7b82 */ /* 0x000ea20000000a00 */
[----:B------:R-:W3:Y:S01]  /*0910*/  LDG.E.64 R34, desc[UR6][R28.64+0x8] ;  /* 0x000008061c227981 */ /* 0x000ee2000c1e1b00 */
[----:B------:R-:W-:-:S06]  /*0920*/  IMAD.WIDE R32, R0, 0x8, R28 ;  /* 0x0000000800207825 */ /* 0x000fcc00078e021c */
[----:B------:R-:W3:Y:S01]  /*0930*/  LDG.E.64 R32, desc[UR6][R32.64] ;  /* 0x0000000620207981 */ /* 0x000ee2000c1e1b00 */
[----:B------:R-:W-:-:S03]  /*0940*/  IMAD.WIDE R36, R45, 0x8, R36 ;  /* 0x000000082d247825 */ /* 0x000fc600078e0224 */
[----:B------:R-:W4:Y:S01]  /*0950*/  LDG.E.64 R44, desc[UR6][R28.64] ;  /* 0x000000061c2c7981 */ /* 0x000f22000c1e1b00 */
[----:B0-----:R-:W-:-:S03]  /*0960*/  IMAD.WIDE R24, R43, 0x8, R24 ;  /* 0x000000082b187825 */ /* 0x001fc600078e0218 */
[----:B------:R-:W5:Y:S01]  /*0970*/  LDG.E.64 R36, desc[UR6][R36.64] ;  /* 0x0000000624247981 */ /* 0x000f62000c1e1b00 */
[----:B-1----:R-:W-:-:S03]  /*0980*/  IMAD.WIDE R26, R43, 0x8, R26 ;  /* 0x000000082b1a7825 */ /* 0x002fc600078e021a */
[----:B------:R-:W4:Y:S01]  /*0990*/  LDG.E.64 R24, desc[UR6][R24.64] ;  /* 0x0000000618187981 */ /* 0x000f22000c1e1b00 */
[----:B--2---:R-:W-:-:S03]  /*09a0*/  IMAD.WIDE R30, R43, 0x8, R30 ;  /* 0x000000082b1e7825 */ /* 0x004fc600078e021e */
[----:B------:R-:W4:Y:S04]  /*09b0*/  LDG.E.64 R26, desc[UR6][R26.64] ;  /* 0x000000061a1a7981 */ /* 0x000f28000c1e1b00 */
[----:B------:R-:W2:Y:S01]  /*09c0*/  LDG.E.64 R30, desc[UR6][R30.64] ;  /* 0x000000061e1e7981 */ /* 0x000ea2000c1e1b00 */
[----:B---3--:R-:W-:Y:S01]  /*09d0*/  DADD R34, R34, R32 ;  /* 0x0000000022227229 */ /* 0x008fe20000000020 */
[----:B------:R-:W0:Y:S07]  /*09e0*/  LDC.64 R32, c[0x0][0x390] ;  /* 0x0000e400ff207b82 */ /* 0x000e2e0000000a00 */
[----:B-----5:R-:W-:-:S02]  /*09f0*/  DADD R34, R34, R36 ;  /* 0x0000000022227229 */ /* 0x020fc40000000024 */
[----:B----4-:R-:W-:-:S08]  /*0a00*/  DFMA R44, R24, R44, -R26 ;  /* 0x0000002c182c722b */ /* 0x010fd0000000081a */
[----:B--2---:R-:W-:Y:S01]  /*0a10*/  DFMA R34, R30, R34, R44 ;  /* 0x000000221e22722b */ /* 0x004fe2000000002c */
[----:B0-----:R-:W-:-:S06]  /*0a20*/  IMAD.WIDE R32, R43, 0x8, R32 ;  /* 0x000000082b207825 */ /* 0x001fcc00078e0220 */
[----:B------:R3:W-:Y:S04]  /*0a30*/  STG.E.64 desc[UR6][R32.64], R34 ;  /* 0x0000002220007986 */ /* 0x0007e8000c101b06 */
.L_x_9:
[----:B------:R-:W-:Y:S05]  /*0a40*/  BSYNC.RECONVERGENT B0 ;  /* 0x0000000000007941 */ /* 0x000fea0003800200 */
.L_x_8:
[----:B------:R-:W-:Y:S04]  /*0a50*/  BSSY.RECONVERGENT B0, `(.L_x_10) ;  /* 0x0000025000007945 */ /* 0x000fe80003800200 */
[----:B------:R-:W-:Y:S05]  /*0a60*/  @P1 BRA `(.L_x_11) ;  /* 0x00000000008c1947 */ /* 0x000fea0003800000 */
[----:B0-----:R-:W0:Y:S01]  /*0a70*/  LDC.64 R26, c[0x0][0x388] ;  /* 0x0000e200ff1a7b82 */ /* 0x001e220000000a00 */
[----:B------:R-:W-:Y:S01]  /*0a80*/  IMAD R43, R41, R0, RZ ;  /* 0x00000000292b7224 */ /* 0x000fe200078e02ff */
[----:B------:R-:W-:-:S03]  /*0a90*/  IADD3 R29, PT, PT, -R0, RZ, RZ ;  /* 0x000000ff001d7210 */ /* 0x000fc60007ffe1ff */
[C---:B------:R-:W-:Y:S01]  /*0aa0*/  IMAD.IADD R28, R43.reuse, 0x1, R0 ;  /* 0x000000012b1c7824 */ /* 0x040fe200078e0200 */
[----:B-12---:R-:W-:Y:S02]  /*0ab0*/  SHF.R.S32.HI R25, RZ, 0x1f, R43 ;  /* 0x0000001fff197819 */ /* 0x006fe4000001142b */
[----:B------:R-:W1:Y:S01]  /*0ac0*/  LDC.64 R40, c[0x0][0x3a8] ;  /* 0x0000ea00ff287b82 */ /* 0x000e620000000a00 */
[C---:B------:R-:W-:Y:S01]  /*0ad0*/  IADD3 R24, P0, PT, R43.reuse, R0, RZ ;  /* 0x000000002b187210 */ /* 0x040fe20007f1e0ff */
[--C-:B------:R-:W-:Y:S01]  /*0ae0*/  IMAD.IADD R43, R43, 0x1, R8.reuse ;  /* 0x000000012b2b7824 */ /* 0x100fe200078e0208 */
[----:B---3--:R-:W-:Y:S02]  /*0af0*/  LEA R33, R29, R28, 0x1 ;  /* 0x0000001c1d217211 */ /* 0x008fe400078e08ff */
[----:B------:R-:W-:Y:S02]  /*0b00*/  IADD3.X R29, PT, PT, R6, R25, RZ, P0, !PT ;  /* 0x00000019061d7210 */ /* 0x000fe400007fe4ff */
[----:B------:R-:W-:Y:S01]  /*0b10*/  LEA R28, P0, R24, UR8, 0x3 ;  /* 0x00000008181c7c11 */ /* 0x000fe2000f8018ff */
[----:B------:R-:W2:Y:S01]  /*0b20*/  LDC.64 R34, c[0x0][0x380] ;  /* 0x0000e000ff227b82 */ /* 0x000ea20000000a00 */
[----:B------:R-:W-:-:S02]  /*0b30*/  IMAD.IADD R25, R33, 0x1, R8 ;  /* 0x0000000121197824 */ /* 0x000fc400078e0208 */
[----:B------:R-:W-:-:S05]  /*0b40*/  LEA.HI.X R29, R24, UR9, R29, 0x3, P0 ;  /* 0x00000009181d7c11 */ /* 0x000fca00080f1c1d */
[----:B------:R-:W3:Y:S01]  /*0b50*/  LDC.64 R30, c[0x0][0x3a0] ;  /* 0x0000e800ff1e7b82 */ /* 0x000ee20000000a00 */
[--C-:B0-----:R-:W-:Y:S01]  /*0b60*/  IMAD.WIDE R36, R43, 0x8, R26.reuse ;  /* 0x000000082b247825 */ /* 0x101fe200078e021a */
[----:B------:R-:W4:Y:S03]  /*0b70*/  LDG.E.64 R28, desc[UR6][R28.64+-0x10] ;  /* 0xfffff0061c1c7981 */ /* 0x000f26000c1e1b00 */
[----:B------:R-:W-:-:S04]  /*0b80*/  IMAD.WIDE R26, R25, 0x8, R26 ;  /* 0x00000008191a7825 */ /* 0x000fc800078e021a */
[----:B------:R-:W-:Y:S02]  /*0b90*/  IMAD.WIDE R24, R0, 0x8, R36 ;  /* 0x0000000800187825 */ /* 0x000fe400078e0224 */
[----:B------:R-:W5:Y:S02]  /*0ba0*/  LDG.E.64 R36, desc[UR6][R36.64] ;  /* 0x0000000624247981 */ /* 0x000f64000c1e1b00 */
[C---:B-1----:R-:W-:Y:S02]  /*0bb0*/  IMAD.WIDE R40, R43.reuse, 0x8, R40 ;  /* 0x000000082b287825 */ /* 0x042fe400078e0228 */
[----:B------:R-:W4:Y:S02]  /*0bc0*/  LDG.E.64 R24, desc[UR6][R24.64] ;  /* 0x0000000618187981 */ /* 0x000f24000c1e1b00 */
[C---:B--2---:R-:W-:Y:S02]  /*0bd0*/  IMAD.WIDE R34, R43.reuse, 0x8, R34 ;  /* 0x000000082b227825 */ /* 0x044fe400078e0222 */
[----:B------:R-:W5:Y:S04]  /*0be0*/  LDG.E.64 R40, desc[UR6][R40.64] ;  /* 0x0000000628287981 */ /* 0x000f68000c1e1b00 */
[----:B------:R-:W5:Y:S01]  /*0bf0*/  LDG.E.64 R34, desc[UR6][R34.64] ;  /* 0x0000000622227981 */ /* 0x000f62000c1e1b00 */
[----:B---3--:R-:W-:-:S02]  /*0c00*/  IMAD.WIDE R32, R43, 0x8, R30 ;  /* 0x000000082b207825 */ /* 0x008fc400078e021e */
[----:B------:R-:W0:Y:S01]  /*0c10*/  LDC.64 R30, c[0x0][0x390] ;  /* 0x0000e400ff1e7b82 */ /* 0x000e220000000a00 */
[----:B------:R-:W2:Y:S04]  /*0c20*/  LDG.E.64 R26, desc[UR6][R26.64] ;  /* 0x000000061a1a7981 */ /* 0x000ea8000c1e1b00 */
[----:B------:R-:W3:Y:S01]  /*0c30*/  LDG.E.64 R32, desc[UR6][R32.64] ;  /* 0x0000000620207981 */ /* 0x000ee2000c1e1b00 */
[----:B0-----:R-:W-:Y:S01]  /*0c40*/  IMAD.WIDE R30, R43, 0x8, R30 ;  /* 0x000000082b1e7825 */ /* 0x001fe200078e021e */
[----:B----4-:R-:W-:Y:S02]  /*0c50*/  DADD R44, R28, R24 ;  /* 0x000000001c2c7229 */ /* 0x010fe40000000018 */
[----:B-----5:R-:W-:-:S06]  /*0c60*/  DFMA R24, R40, R36, -R34 ;  /* 0x000000242818722b */ /* 0x020fcc0000000822 */
[----:B--2---:R-:W-:-:S08]  /*0c70*/  DADD R44, R44, R26 ;  /* 0x000000002c2c7229 */ /* 0x004fd0000000001a */
[----:B---3--:R-:W-:-:S07]  /*0c80*/  DFMA R24, R32, R44, R24 ;  /* 0x0000002c2018722b */ /* 0x008fce0000000018 */
[----:B------:R4:W-:Y:S04]  /*0c90*/  STG.E.64 desc[UR6][R30.64], R24 ;  /* 0x000000181e007986 */ /* 0x0009e8000c101b06 */
.L_x_11:
[----:B------:R-:W-:Y:S05]  /*0ca0*/  BSYNC.RECONVERGENT B0 ;  /* 0x0000000000007941 */ /* 0x000fea0003800200 */
.L_x_10:
[----:B------:R-:W-:Y:S05]  /*0cb0*/  @P5 BRA `(.L_x_12) ;  /* 0xfffffff400a85947 */ /* 0x000fea000383ffff */
[----:B------:R-:W-:Y:S01]  /*0cc0*/  IADD3 R38, PT, PT, R38, 0x1, RZ ;  /* 0x0000000126267810 */ /* 0x000fe20007ffe0ff */
[----:B------:R-:W-:-:S03]  /*0cd0*/  IMAD R28, R4, 0x10, R3 ;  /* 0x00000010041c7824 */ /* 0x000fc600078e0203 */
[----:B------:R-:W-:Y:S02]  /*0ce0*/  ISETP.NE.AND P0, PT, R38, R2, PT ;  /* 0x000000022600720c */ /* 0x000fe40003f05270 */
[----:B------:R-:W-:-:S11]  /*0cf0*/  IADD3 R28, PT, PT, R28, -0x10, RZ ;  /* 0xfffffff01c1c7810 */ /* 0x000fd60007ffe0ff */
[----:B------:R-:W-:Y:S05]  /*0d00*/  @!P0 BRA `(.L_x_0) ;  /* 0x0000000000108947 */ /* 0x000fea0003800000 */
[----:B------:R-:W-:Y:S05]  /*0d10*/  BRA `(.L_x_13) ;  /* 0xfffffff400507947 */ /* 0x000fea000383ffff */
.L_x_1:
[----:B------:R-:W-:Y:S01]  /*0d20*/  IMAD R7, R2, 0x10, R5 ;  /* 0x0000001002077824 */ /* 0x000fe200078e0205 */
[----:B------:R-:W-:-:S03]  /*0d30*/  MOV R28, R3 ;  /* 0x00000003001c7202 */ /* 0x000fc60000000f00 */
[----:B------:R-:W-:-:S07]  /*0d40*/  VIADD R7, R7, 0xfffffff0 ;  /* 0xfffffff007077836 */ /* 0x000fce0000000000 */
.L_x_0:
[----:B------:R-:W-:Y:S01]  /*0d50*/  LOP3.LUT P3, RZ, R7, R28, RZ, 0xfc, !PT ;  /* 0x0000001c07ff7212 */ /* 0x000fe2000786fcff */
[----:B------:R-:W5:-:S12]  /*0d60*/  LDC.64 R8, c[0x0][0x388] ;  /* 0x0000e200ff087b82 */ /* 0x000f580000000a00 */
[----:B-1----:R-:W1:Y:S08]  /*0d70*/  @!P3 LDC.64 R12, c[0x0][0x3a8] ;  /* 0x0000ea00ff0cbb82 */ /* 0x002e700000000a00 */
[----:B------:R-:W3:Y:S01]  /*0d80*/  @!P3 LDC.64 R18, c[0x0][0x380] ;  /* 0x0000e000ff12bb82 */ /* 0x000ee20000000a00 */
[----:B-----5:R-:W-:-:S07]  /*0d90*/  IMAD.WIDE R10, R0, 0x8, R8 ;  /* 0x00000008000a7825 */ /* 0x020fce00078e0208 */
[----:B------:R-:W5:Y:S01]  /*0da0*/  @!P3 LDC.64 R14, c[0x0][0x388] ;  /* 0x0000e200ff0ebb82 */ /* 0x000f620000000a00 */
[----:B0-2-4-:R-:W2:Y:S07]  /*0db0*/  @!P3 LDG.E.64 R24, desc[UR6][R10.64] ;  /* 0x000000060a18b981 */ /* 0x015eae000c1e1b00 */
[----:B------:R-:W0:Y:S01]  /*0dc0*/  @!P3 LDC.64 R20, c[0x0][0x3a0] ;  /* 0x0000e800ff14bb82 */ /* 0x000e220000000a00 */
[----:B-1----:R-:W4:Y:S04]  /*0dd0*/  @!P3 LDG.E.64 R12, desc[UR6][R12.64] ;  /* 0x000000060c0cb981 */ /* 0x002f28000c1e1b00 */
[----:B---3--:R-:W4:Y:S04]  /*0de0*/  @!P3 LDG.E.64 R18, desc[UR6][R18.64] ;  /* 0x000000061212b981 */ /* 0x008f28000c1e1b00 */
[----:B-----5:R-:W4:Y:S04]  /*0df0*/  @!P3 LDG.E.64 R16, desc[UR6][R14.64] ;  /* 0x000000060e10b981 */ /* 0x020f28000c1e1b00 */
[----:B------:R-:W2:Y:S04]  /*0e00*/  @!P3 LDG.E.64 R22, desc[UR6][R14.64+0x8] ;  /* 0x000008060e16b981 */ /* 0x000ea8000c1e1b00 */
[----:B0-----:R-:W3:Y:S01]  /*0e10*/  @!P3 LDG.E.64 R20, desc[UR6][R20.64] ;  /* 0x000000061414b981 */ /* 0x001ee2000c1e1b00 */
[----:B------:R-:W0:Y:S01]  /*0e20*/  @!P3 LDC.64 R26, c[0x0][0x390] ;  /* 0x0000e400ff1abb82 */ /* 0x000e220000000a00 */
[----:B------:R-:W-:-:S02]  /*0e30*/  ISETP.NE.AND P0, PT, R28, RZ, PT ;  /* 0x000000ff1c00720c */ /* 0x000fc40003f05270 */
[----:B------:R-:W-:-:S04]  /*0e40*/  IADD3 R6, PT, PT, R0, -0x1, RZ ;  /* 0xffffffff00067810 */ /* 0x000fc80007ffe0ff */
[----:B------:R-:W-:Y:S01]  /*0e50*/  ISETP.NE.OR P1, PT, R7, R6, P0 ;  /* 0x000000060700720c */ /* 0x000fe20000725670 */
[----:B------:R-:W-:Y:S01]  /*0e60*/  UIADD3 UR12, UPT, UPT, UR13, -0x1, URZ ;  /* 0xffffffff0d0c7890 */ /* 0x000fe2000fffe0ff */
[----:B------:R-:W-:Y:S05]  /*0e70*/  BSSY.RECONVERGENT B0, `(.L_x_14) ;  /* 0x0000024000007945 */ /* 0x000fea0003800200 */
[----:B------:R-:W-:-:S04]  /*0e80*/  ISETP.NE.AND P2, PT, R28, UR12, PT ;  /* 0x0000000c1c007c0c */ /* 0x000fc8000bf45270 */
[C---:B------:R-:W-:Y:S02]  /*0e90*/  ISETP.NE.OR P4, PT, R7.reuse, R6, P2 ;  /* 0x000000060700720c */ /* 0x040fe40001785670 */
[----:B------:R-:W-:Y:S02]  /*0ea0*/  ISETP.NE.OR P0, PT, R7, RZ, P2 ;  /* 0x000000ff0700720c */ /* 0x000fe40001705670 */
[----:B------:R-:W-:Y:S02]  /*0eb0*/  ISETP.GE.AND P2, PT, R2, 0x1, PT ;  /* 0x000000010200780c */ /* 0x000fe40003f46270 */
[----:B------:R-:W-:Y:S01]  /*0ec0*/  SHF.R.S32.HI R7, RZ, 0x1f, R0 ;  /* 0x0000001fff077819 */ /* 0x000fe20000011400 */
[----:B----4-:R-:W-:Y:S02]  /*0ed0*/  @!P3 DFMA R16, R12, R16, -R18 ;  /* 0x000000100c10b22b */ /* 0x010fe40000000812 */
[----:B--2---:R-:W-:-:S08]  /*0ee0*/  @!P3 DADD R22, R22, R24 ;  /* 0x000000001616b229 */ /* 0x004fd00000000018 */
[----:B---3--:R-:W-:-:S07]  /*0ef0*/  @!P3 DFMA R16, R20, R22, R16 ;  /* 0x000000161410b22b */ /* 0x008fce0000000010 */
[----:B0-----:R0:W-:Y:S01]  /*0f00*/  @!P3 STG.E.64 desc[UR6][R26.64], R16 ;  /* 0x000000101a00b986 */ /* 0x0011e2000c101b06 */
[----:B------:R-:W-:Y:S05]  /*0f10*/  @P1 BRA `(.L_x_15) ;  /* 0x0000000000641947 */ /* 0x000fea0003800000 */
[----:B------:R-:W0:Y:S01]  /*0f20*/  LDCU.64 UR4, c[0x0][0x380] ;  /* 0x00007000ff0477ac */ /* 0x000e220008000a00 */
[C---:B------:R-:W-:Y:S01]  /*0f30*/  IMAD.SHL.U32 R29, R0.reuse, 0x8, RZ ;  /* 0x00000008001d7824 */ /* 0x040fe200078e00ff */
[----:B------:R-:W-:Y:S01]  /*0f40*/  SHF.L.U64.HI R31, R0, 0x3, R7 ;  /* 0x00000003001f7819 */ /* 0x000fe20000010207 */
[----:B------:R-:W2:Y:S01]  /*0f50*/  LDG.E.64 R14, desc[UR6][R10.64+-0x8] ;  /* 0xfffff8060a0e7981 */ /* 0x000ea2000c1e1b00 */
[----:B------:R-:W1:Y:S02]  /*0f60*/  LDCU.128 UR8, c[0x0][0x3a0] ;  /* 0x00007400ff0877ac */ /* 0x000e640008000c00 */
[----:B------:R-:W-:-:S04]  /*0f70*/  IADD3 R20, P5, PT, R10, R29, RZ ;  /* 0x0000001d0a147210 */ /* 0x000fc80007fbe0ff */
[----:B------:R-:W-:-:S05]  /*0f80*/  IADD3.X R21, PT, PT, R11, R31, RZ, P5, !PT ;  /* 0x0000001f0b157210 */ /* 0x000fca0002ffe4ff */
[----:B------:R-:W3:Y:S01]  /*0f90*/  LDG.E.64 R22, desc[UR6][R20.64+-0x8] ;  /* 0xfffff80614167981 */ /* 0x000ee2000c1e1b00 */
[----:B0-----:R-:W-:-:S03]  /*0fa0*/  IADD3 R16, P3, PT, R29, UR4, RZ ;  /* 0x000000041d107c10 */ /* 0x001fc6000ff7e0ff */
[----:B------:R-:W3:Y:S01]  /*0fb0*/  LDG.E.64 R24, desc[UR6][R20.64+-0x10] ;  /* 0xfffff00614187981 */ /* 0x000ee2000c1e1b00 */
[----:B-1----:R-:W-:Y:S02]  /*0fc0*/  IADD3 R26, P1, PT, R29, UR10, RZ ;  /* 0x0000000a1d1a7c10 */ /* 0x002fe4000ff3e0ff */
[C---:B------:R-:W-:Y:S01]  /*0fd0*/  IADD3.X R17, PT, PT, R31.reuse, UR5, RZ, P3, !PT ;  /* 0x000000051f117c10 */ /* 0x040fe20009ffe4ff */
[----:B------:R-:W0:Y:S01]  /*0fe0*/  LDCU.64 UR4, c[0x0][0x390] ;  /* 0x00007200ff0477ac */ /* 0x000e220008000a00 */
[----:B------:R-:W-:Y:S02]  /*0ff0*/  IADD3.X R27, PT, PT, R31, UR11, RZ, P1, !PT ;  /* 0x0000000b1f1b7c10 */ /* 0x000fe40008ffe4ff */
[----:B------:R-:W-:Y:S02]  /*1000*/  IADD3 R18, P1, PT, R29, UR8, RZ ;  /* 0x000000081d127c10 */ /* 0x000fe4000ff3e0ff */
[----:B------:R-:W2:Y:S02]  /*1010*/  LDG.E.64 R16, desc[UR6][R16.64+-0x8] ;  /* 0xfffff80610107981 */ /* 0x000ea4000c1e1b00 */
[----:B------:R-:W-:-:S02]  /*1020*/  IADD3.X R19, PT, PT, R31, UR9, RZ, P1, !PT ;  /* 0x000000091f137c10 */ /* 0x000fc40008ffe4ff */
[----:B------:R-:W2:Y:S04]  /*1030*/  LDG.E.64 R12, desc[UR6][R26.64+-0x8] ;  /* 0xfffff8061a0c7981 */ /* 0x000ea8000c1e1b00 */
[----:B------:R-:W4:Y:S01]  /*1040*/  LDG.E.64 R18, desc[UR6][R18.64+-0x8] ;  /* 0xfffff80612127981 */ /* 0x000f22000c1e1b00 */
[----:B---3--:R-:W-:Y:S02]  /*1050*/  DADD R22, R22, R24 ;  /* 0x0000000016167229 */ /* 0x008fe40000000018 */
[----:B--2---:R-:W-:Y:S01]  /*1060*/  DFMA R12, R12, R14, -R16 ;  /* 0x0000000e0c0c722b */ /* 0x004fe20000000810 */
[----:B0-----:R-:W-:-:S04]  /*1070*/  IADD3 R14, P1, PT, R29, UR4, RZ ;  /* 0x000000041d0e7c10 */ /* 0x001fc8000ff3e0ff */
[----:B------:R-:W-:-:S03]  /*1080*/  IADD3.X R15, PT, PT, R31, UR5, RZ, P1, !PT ;  /* 0x000000051f0f7c10 */ /* 0x000fc60008ffe4ff */
[----:B----4-:R-:W-:-:S07]  /*1090*/  DFMA R12, R18, R22, R12 ;  /* 0x00000016120c722b */ /* 0x010fce000000000c */
[----:B------:R1:W-:Y:S04]  /*10a0*/  STG.E.64 desc[UR6][R14.64+-0x8], R12 ;  /* 0xfffff80c0e007986 */ /* 0x0003e8000c101b06 */
.L_x_15:
[----:B------:R-:W-:Y:S05]  /*10b0*/  BSYNC.RECONVERGENT B0 ;  /* 0x0000000000007941 */ /* 0x000fea0003800200 */
.L_x_14:
[----:B------:R-:W-:Y:S04]  /*10c0*/  BSSY.RECONVERGENT B0, `(.L_x_16) ;  /* 0x0000015000007945 */ /* 0x000fe80003800200 */
[----:B------:R-:W-:Y:S05]  /*10d0*/  @P0 BRA `(.L_x_17) ;  /* 0x00000000004c0947 */ /* 0x000fea0003800000 */
[----:B-1----:R-:W1:Y:S01]  /*10e0*/  LDC.64 R14, c[0x0][0x3a8] ;  /* 0x0000ea00ff0e7b82 */ /* 0x002e620000000a00 */
[----:B------:R-:W-:-:S04]  /*10f0*/  IMAD R25, R0, UR12, RZ ;  /* 0x0000000c00197c24 */ /* 0x000fc8000f8e02ff */
[----:B------:R-:W-:-:S03]  /*1100*/  IMAD.WIDE R12, R25, 0x8, R8 ;  /* 0x00000008190c7825 */ /* 0x000fc600078e0208 */
[----:B0-----:R-:W0:Y:S02]  /*1110*/  LDC.64 R16, c[0x0][0x380] ;  /* 0x0000e000ff107b82 */ /* 0x001e240000000a00 */
[----:B------:R-:W2:Y:S06]  /*1120*/  LDG.E.64 R20, desc[UR6][R12.64+0x8] ;  /* 0x000008060c147981 */ /* 0x000eac000c1e1b00 */
[----:B------:R-:W3:Y:S01]  /*1130*/  LDC.64 R18, c[0x0][0x3a0] ;  /* 0x0000e800ff127b82 */ /* 0x000ee20000000a00 */
[----:B-1----:R-:W-:-:S07]  /*1140*/  IMAD.WIDE R8, R25, 0x8, R14 ;  /* 0x0000000819087825 */ /* 0x002fce00078e020e */
[----:B------:R-:W1:Y:S01]  /*1150*/  LDC.64 R22, c[0x0][0x390] ;  /* 0x0000e400ff167b82 */ /* 0x000e620000000a00 */
[----:B------:R-:W2:Y:S04]  /*1160*/  LDG.E.64 R14, desc[UR6][R12.64] ;  /* 0x000000060c0e7981 */ /* 0x000ea8000c1e1b00 */
[----:B------:R-:W4:Y:S01]  /*1170*/  LDG.E.64 R8, desc[UR6][R8.64] ;  /* 0x0000000608087981 */ /* 0x000f22000c1e1b00 */
[----:B0-----:R-:W-:-:S06]  /*1180*/  IMAD.WIDE R16, R25, 0x8, R16 ;  /* 0x0000000819107825 */ /* 0x001fcc00078e0210 */
[----:B------:R-:W4:Y:S01]  /*1190*/  LDG.E.64 R16, desc[UR6][R16.64] ;  /* 0x0000000610107981 */ /* 0x000f22000c1e1b00 */
[----:B---3--:R-:W-:-:S06]  /*11a0*/  IMAD.WIDE R18, R25, 0x8, R18 ;  /* 0x0000000819127825 */ /* 0x008fcc00078e0212 */
[----:B------:R-:W3:Y:S01]  /*11b0*/  LDG.E.64 R18, desc[UR6][R18.64] ;  /* 0x0000000612127981 */ /* 0x000ee2000c1e1b00 */
[----:B--2---:R-:W-:Y:S02]  /*11c0*/  DADD R20, R14, R20 ;  /* 0x000000000e147229 */ /* 0x004fe40000000014 */
[----:B----4-:R-:W-:-:S08]  /*11d0*/  DFMA R14, R8, R14, -R16 ;  /* 0x0000000e080e722b */ /* 0x010fd00000000810 */
[----:B---3--:R-:W-:Y:S01]  /*11e0*/  DFMA R14, R18, R20, R14 ;  /* 0x00000014120e722b */ /* 0x008fe2000000000e */
[----:B-1----:R-:W-:-:S06]  /*11f0*/  IMAD.WIDE R20, R25, 0x8, R22 ;  /* 0x0000000819147825 */ /* 0x002fcc00078e0216 */
[----:B------:R2:W-:Y:S04]  /*1200*/  STG.E.64 desc[UR6][R20.64], R14 ;  /* 0x0000000e14007986 */ /* 0x0005e8000c101b06 */
.L_x_17:
[----:B------:R-:W-:Y:S05]  /*1210*/  BSYNC.RECONVERGENT B0 ;  /* 0x0000000000007941 */ /* 0x000fea0003800200 */
.L_x_16:
[----:B------:R-:W-:Y:S04]  /*1220*/  BSSY.RECONVERGENT B0, `(.L_x_18) ;  /* 0x000001c000007945 */ /* 0x000fe80003800200 */
[----:B------:R-:W-:Y:S05]  /*1230*/  @P4 BRA `(.L_x_19) ;  /* 0x0000000000684947 */ /* 0x000fea0003800000 */
[----:B------:R-:W1:Y:S01]  /*1240*/  LDCU.64 UR4, c[0x0][0x380] ;  /* 0x00007000ff0477ac */ /* 0x000e620008000a00 */
[----:B------:R-:W-:Y:S01]  /*1250*/  IMAD R9, R0, UR12, RZ ;  /* 0x0000000c00097c24 */ /* 0x000fe2000f8e02ff */
[----:B------:R-:W3:Y:S03]  /*1260*/  LDCU.128 UR8, c[0x0][0x3a0] ;  /* 0x00007400ff0877ac */ /* 0x000ee60008000c00 */
[C---:B------:R-:W-:Y:S01]  /*1270*/  IMAD.WIDE R10, R9.reuse, 0x8, R10 ;  /* 0x00000008090a7825 */ /* 0x040fe200078e020a */
[----:B--2---:R-:W-:-:S04]  /*1280*/  IADD3 R21, P0, PT, R9, R0, RZ ;  /* 0x0000000009157210 */ /* 0x004fc80007f1e0ff */
[----:B------:R-:W-:Y:S01]  /*1290*/  LEA.HI.X.SX32 R6, R9, R7, 0x1, P0 ;  /* 0x0000000709067211 */ /* 0x000fe200000f0eff */
[C---:B------:R-:W-:Y:S01]  /*12a0*/  IMAD.SHL.U32 R20, R21.reuse, 0x8, RZ ;  /* 0x0000000815147824 */ /* 0x040fe200078e00ff */
[----:B------:R-:W2:Y:S02]  /*12b0*/  LDG.E.64 R8, desc[UR6][R10.64+-0x8] ;  /* 0xfffff8060a087981 */ /* 0x000ea4000c1e1b00 */
[----:B------:R-:W-:Y:S02]  /*12c0*/  SHF.L.U64.HI R21, R21, 0x3, R6 ;  /* 0x0000000315157819 */ /* 0x000fe40000010206 */
[----:B0-----:R-:W2:Y:S01]  /*12d0*/  LDG.E.64 R16, desc[UR6][R10.64+-0x10] ;  /* 0xfffff0060a107981 */ /* 0x001ea2000c1e1b00 */
[C---:B-1----:R-:W-:Y:S02]  /*12e0*/  IADD3 R12, P1, PT, R20.reuse, UR4, RZ ;  /* 0x00000004140c7c10 */ /* 0x042fe4000ff3e0ff */
[----:B---3--:R-:W-:Y:S02]  /*12f0*/  IADD3 R18, P0, PT, R20, UR10, RZ ;  /* 0x0000000a14127c10 */ /* 0x008fe4000ff1e0ff */
[C---:B------:R-:W-:Y:S01]  /*1300*/  IADD3.X R13, PT, PT, R21.reuse, UR5, RZ, P1, !PT ;  /* 0x00000005150d7c10 */ /* 0x040fe20008ffe4ff */
[----:B------:R-:W0:Y:S01]  /*1310*/  LDCU.64 UR4, c[0x0][0x390] ;  /* 0x00007200ff0477ac */ /* 0x000e220008000a00 */
[----:B------:R-:W-:-:S02]  /*1320*/  IADD3.X R19, PT, PT, R21, UR11, RZ, P0, !PT ;  /* 0x0000000b15137c10 */ /* 0x000fc400087fe4ff */
[----:B------:R-:W-:Y:S02]  /*1330*/  IADD3 R14, P0, PT, R20, UR8, RZ ;  /* 0x00000008140e7c10 */ /* 0x000fe4000ff1e0ff */
[----:B------:R-:W3:Y:S02]  /*1340*/  LDG.E.64 R12, desc[UR6][R12.64+-0x8] ;  /* 0xfffff8060c0c7981 */ /* 0x000ee4000c1e1b00 */
[----:B------:R-:W-:Y:S02]  /*1350*/  IADD3.X R15, PT, PT, R21, UR9, RZ, P0, !PT ;  /* 0x00000009150f7c10 */ /* 0x000fe400087fe4ff */
[----:B------:R-:W3:Y:S04]  /*1360*/  LDG.E.64 R6, desc[UR6][R18.64+-0x8] ;  /* 0xfffff80612067981 */ /* 0x000ee8000c1e1b00 */
[----:B------:R-:W4:Y:S01]  /*1370*/  LDG.E.64 R14, desc[UR6][R14.64+-0x8] ;  /* 0xfffff8060e0e7981 */ /* 0x000f22000c1e1b00 */
[----:B--2---:R-:W-:-:S02]  /*1380*/  DADD R16, R8, R16 ;  /* 0x0000000008107229 */ /* 0x004fc40000000010 */
[----:B---3--:R-:W-:Y:S01]  /*1390*/  DFMA R6, R6, R8, -R12 ;  /* 0x000000080606722b */ /* 0x008fe2000000080c */
[----:B0-----:R-:W-:-:S04]  /*13a0*/  IADD3 R8, P0, PT, R20, UR4, RZ ;  /* 0x0000000414087c10 */ /* 0x001fc8000ff1e0ff */
[----:B------:R-:W-:-:S03]  /*13b0*/  IADD3.X R9, PT, PT, R21, UR5, RZ, P0, !PT ;  /* 0x0000000515097c10 */ /* 0x000fc600087fe4ff */
[----:B----4-:R-:W-:-:S07]  /*13c0*/  DFMA R6, R14, R16, R6 ;  /* 0x000000100e06722b */ /* 0x010fce0000000006 */
[----:B------:R3:W-:Y:S04]  /*13d0*/  STG.E.64 desc[UR6][R8.64+-0x8], R6 ;  /* 0xfffff80608007986 */ /* 0x0007e8000c101b06 */
.L_x_19:
[----:B------:R-:W-:Y:S05]  /*13e0*/  BSYNC.RECONVERGENT B0 ;  /* 0x0000000000007941 */ /* 0x000fea0003800200 */
.L_x_18:
[----:B------:R-:W-:Y:S06]  /*13f0*/  BAR.SYNC.DEFER_BLOCKING 0x0 ;  /* 0x0000000000007b1d */ /* 0x000fec0000010000 */
[----:B------:R-:W-:Y:S05]  /*1400*/  @!P2 EXIT ;  /* 0x000000000000a94d */ /* 0x000fea0003800000 */
[----:B------:R-:W-:-:S13]  /*1410*/  ISETP.GE.AND P0, PT, R4, 0x1, PT ;  /* 0x000000010400780c */ /* 0x000fda0003f06270 */
[----:B------:R-:W-:Y:S05]  /*1420*/  @!P0 EXIT ;  /* 0x000000000000894d */ /* 0x000fea0003800000 */
[C---:B---3--:R-:W-:Y:S01]  /*1430*/  IADD3 R7, PT, PT, R3.reuse, 0x10, RZ ;  /* 0x0000001003077810 */ /* 0x048fe20007ffe0ff */
[-CC-:B------:R-:W-:Y:S01]  /*1440*/  IMAD R6, R3, R0.reuse, R5.reuse ;  /* 0x0000000003067224 */ /* 0x180fe200078e0205 */
[C---:B------:R-:W-:Y:S01]  /*1450*/  LOP3.LUT P2, RZ, R4.reuse, 0x1, RZ, 0xc0, !PT ;  /* 0x0000000104ff7812 */ /* 0x040fe2000784c0ff */
[----:B------:R-:W-:Y:S01]  /*1460*/  IMAD.MOV.U32 R10, RZ, RZ, RZ ;  /* 0x000000ffff0a7224 */ /* 0x000fe200078e00ff */
[----:B------:R-:W-:Y:S01]  /*1470*/  LOP3.LUT R8, R4, 0x7ffffffe, RZ, 0xc0, !PT ;  /* 0x7ffffffe04087812 */ /* 0x000fe200078ec0ff */
[----:B------:R-:W-:Y:S01]  /*1480*/  IMAD R7, R7, R0, R5 ;  /* 0x0000000007077224 */ /* 0x000fe200078e0205 */
[----:B------:R-:W-:Y:S01]  /*1490*/  IADD3 R0, PT, PT, R0, -0x14, RZ ;  /* 0xffffffec00007810 */ /* 0x000fe20007ffe0ff */
[----:B------:R-:W-:Y:S02]  /*14a0*/  UIADD3 UR4, UPT, UPT, UR13, -0x14, URZ ;  /* 0xffffffec0d047890 */ /* 0x000fe4000fffe0ff */
[----:B------:R-:W-:-:S10]  /*14b0*/  IADD3 R9, PT, PT, -R3, UR13, RZ ;  /* 0x0000000d03097c10 */ /* 0x000fd4000fffe1ff */
.L_x_23:
[----:B------:R-:W3:Y:S01]  /*14c0*/  LDCU UR5, c[0x0][0x3b0] ;  /* 0x00007600ff0577ac */ /* 0x000ee20008000800 */
[----:B------:R-:W-:Y:S01]  /*14d0*/  ISETP.NE.AND P1, PT, R4, 0x1, PT ;  /* 0x000000010400780c */ /* 0x000fe20003f25270 */
[----:B-12---:R-:W-:Y:S01]  /*14e0*/  IMAD.MOV.U32 R14, RZ, RZ, R10 ;  /* 0x000000ffff0e7224 */ /* 0x006fe200078e000a */
[C---:B------:R-:W-:Y:S01]  /*14f0*/  LEA R11, R10.reuse, R5, 0x4 ;  /* 0x000000050a0b7211 */ /* 0x040fe200078e20ff */
[----:B------:R-:W1:Y:S01]  /*1500*/  LDCU.64 UR8, c[0x0][0x398] ;  /* 0x00007300ff0877ac */ /* 0x000e620008000a00 */
[----:B------:R-:W-:Y:S02]  /*1510*/  IADD3 R10, PT, PT, R10, 0x1, RZ ;  /* 0x000000010a0a7810 */ /* 0x000fe40007ffe0ff */
[----:B------:R-:W-:Y:S02]  /*1520*/  LOP3.LUT R13, RZ, R11, RZ, 0x33, !PT ;  /* 0x0000000bff0d7212 */ /* 0x000fe400078e33ff */
[----:B------:R-:W-:Y:S02]  /*1530*/  ISETP.NE.AND P3, PT, R10, R2, PT ;  /* 0x000000020a00720c */ /* 0x000fe40003f65270 */
[----:B------:R-:W-:-:S02]  /*1540*/  MOV R12, RZ ;  /* 0x000000ff000c7202 */ /* 0x000fc40000000f00 */
[----:B---3--:R-:W-:Y:S02]  /*1550*/  MOV R20, UR5 ;  /* 0x0000000500147c02 */ /* 0x008fe40008000f00 */
[----:B-1----:R-:W-:Y:S01]  /*1560*/  MOV R18, UR8 ;  /* 0x0000000800127c02 */ /* 0x002fe20008000f00 */
[----:B------:R-:W-:Y:S01]  /*1570*/  IMAD.U32 R19, RZ, RZ, UR9 ;  /* 0x00000009ff137e24 */ /* 0x000fe2000f8e00ff */
[-C--:B------:R-:W-:Y:S02]  /*1580*/  IADD3 R13, PT, PT, R13, R20.reuse, RZ ;  /* 0x000000140d0d7210 */ /* 0x080fe40007ffe0ff */
[----:B------:R-:W-:-:S03]  /*1590*/  ISETP.GE.AND P0, PT, R11, R20, PT ;  /* 0x000000140b00720c */ /* 0x000fc60003f06270 */
[----:B0-----:R-:W-:Y:S01]  /*15a0*/  IMAD.WIDE R16, R13, 0x8, R18 ;  /* 0x000000080d107825 */ /* 0x001fe200078e0212 */
[----:B------:R-:W-:Y:S01]  /*15b0*/  ISETP.GE.AND P0, PT, R11, R0, !P0 ;  /* 0x000000000b00720c */ /* 0x000fe20004706270 */
[----:B------:R-:W-:-:S12]  /*15c0*/  @!P1 BRA `(.L_x_20) ;  /* 0x0000000400e09947 */ /* 0x000fd80003800000 */
[C---:B------:R-:W-:Y:S01]  /*15d0*/  IMAD R15, R14.reuse, 0x10, R7 ;  /* 0x000000100e0f7824 */ /* 0x040fe200078e0207 */
[----:B------:R-:W-:Y:S01]  /*15e0*/  LEA R13, R14, R6, 0x4 ;  /* 0x000000060e0d7211 */ /* 0x000fe200078e20ff */
[----:B------:R-:W-:Y:S01]  /*15f0*/  IMAD.MOV.U32 R12, RZ, RZ, R9 ;  /* 0x000000ffff0c7224 */ /* 0x000fe200078e0009 */
[----:B------:R-:W-:Y:S02]  /*1600*/  IADD3 R38, PT, PT, -R8, RZ, RZ ;  /* 0x000000ff08267210 */ /* 0x000fe40007ffe1ff */
[----:B------:R-:W-:-:S07]  /*1610*/  MOV R14, R3 ;  /* 0x00000003000e7202 */ /* 0x000fce0000000f00 */
.L_x_21:
[----:B0-----:R-:W0:Y:S08]  /*1620*/  LDC.64 R20, c[0x0][0x3b0] ;  /* 0x0000ec00ff147b82 */ /* 0x001e300000000a00 */
[----:B------:R-:W1:Y:S08]  /*1630*/  LDC.64 R34, c[0x0][0x388] ;  /* 0x0000e200ff227b82 */ /* 0x000e700000000a00 */
[----:B------:R-:W2:Y:S01]  /*1640*/  LDC.64 R40, c[0x0][0x380] ;  /* 0x0000e000ff287b82 */ /* 0x000ea20000000a00 */
[----:B0-----:R-:W-:-:S07]  /*1650*/  ISETP.GE.AND P1, PT, R14, R21, PT ;  /* 0x000000150e00720c */ /* 0x001fce0003f26270 */
[----:B------:R-:W0:Y:S01]  /*1660*/  LDC.64 R26, c[0x0][0x380] ;  /* 0x0000e000ff1a7b82 */ /* 0x000e220000000a00 */
[----:B------:R-:W-:Y:S02]  /*1670*/  ISETP.GE.OR P5, PT, R11, R20, P1 ;  /* 0x000000140b00720c */ /* 0x000fe40000fa6670 */
[----:B------:R-:W-:-:S05]  /*1680*/  ISETP.GT.U32.AND P4, PT, R14, 0x13, PT ;  /* 0x000000130e00780c */ /* 0x000fca0003f84070 */
[----:B------:R-:W3:Y:S06]  /*1690*/  LDC.64 R28, c[0x0][0x388] ;  /* 0x0000e200ff1c7b82 */ /* 0x000eec0000000a00 */
[C---:B-1----:R-:W-:Y:S02]  /*16a0*/  @!P5 IMAD.WIDE R34, R13.reuse, 0x8, R34 ;  /* 0x000000080d22d825 */ /* 0x042fe400078e0222 */
[----:B------:R-:W1:Y:S03]  /*16b0*/  @!P5 LDC.64 R18, c[0x0][0x390] ;  /* 0x0000e400ff12db82 */ /* 0x000e660000000a00 */
[----:B------:R-:W4:Y:S01]  /*16c0*/  @!P5 LDG.E.64 R30, desc[UR6][R34.64] ;  /* 0x00000006221ed981 */ /* 0x000f22000c1e1b00 */
[----:B--2---:R-:W-:-:S04]  /*16d0*/  @!P5 IMAD.WIDE R40, R13, 0x8, R40 ;  /* 0x000000080d28d825 */ /* 0x004fc800078e0228 */
[C---:B-1----:R-:W-:Y:S02]  /*16e0*/  @!P5 IMAD.WIDE R24, R13.reuse, 0x8, R18 ;  /* 0x000000080d18d825 */ /* 0x042fe400078e0212 */
[----:B------:R-:W1:Y:S01]  /*16f0*/  LDC.64 R18, c[0x0][0x398] ;  /* 0x0000e600ff127b82 */ /* 0x000e620000000a00 */
[----:B----4-:R2:W-:Y:S04]  /*1700*/  @!P5 STG.E.64 desc[UR6][R40.64], R30 ;  /* 0x0000001e2800d986 */ /* 0x0105e8000c101b06 */
[----:B------:R-:W4:Y:S01]  /*1710*/  @!P5 LDG.E.64 R24, desc[UR6][R24.64] ;  /* 0x000000061818d981 */ /* 0x000f22000c1e1b00 */
[----:B0-----:R-:W-:-:S04]  /*1720*/  @!P4 IMAD.WIDE R26, R13, 0x8, R26 ;  /* 0x000000080d1ac825 */ /* 0x001fc800078e021a */
[----:B-1----:R-:W-:-:S04]  /*1730*/  @!P4 IMAD.WIDE.U32 R36, R14, 0x8, R18 ;  /* 0x000000080e24c825 */ /* 0x002fc800078e0012 */
[----:B---3--:R-:W-:Y:S01]  /*1740*/  @!P4 IMAD.WIDE R28, R13, 0x8, R28 ;  /* 0x000000080d1cc825 */ /* 0x008fe200078e021c */
[----:B--2---:R-:W0:Y:S01]  /*1750*/  LDC.64 R30, c[0x0][0x380] ;  /* 0x0000e000ff1e7b82 */ /* 0x004e220000000a00 */
[----:B----4-:R1:W-:Y:S04]  /*1760*/  @!P5 STG.E.64 desc[UR6][R34.64], R24 ;  /* 0x000000182200d986 */ /* 0x0103e8000c101b06 */
[----:B------:R-:W2:Y:S04]  /*1770*/  @!P4 LDG.E.64 R32, desc[UR6][R26.64] ;  /* 0x000000061a20c981 */ /* 0x000ea8000c1e1b00 */
[----:B------:R-:W2:Y:S01]  /*1780*/  @!P4 LDG.E.64 R22, desc[UR6][R36.64] ;  /* 0x000000062416c981 */ /* 0x000ea2000c1e1b00 */
[----:B------:R-:W-:Y:S01]  /*1790*/  ISETP.LT.OR P1, PT, R14, UR4, P1 ;  /* 0x000000040e007c0c */ /* 0x000fe20008f21670 */
[----:B--2---:R-:W-:-:S07]  /*17a0*/  @!P4 DMUL R32, R22, R32 ;  /* 0x000000201620c228 */ /* 0x004fce0000000000 */
[----:B------:R2:W-:Y:S04]  /*17b0*/  @!P4 STG.E.64 desc[UR6][R26.64], R32 ;  /* 0x000000201a00c986 */ /* 0x0005e8000c101b06 */
[----:B------:R3:W4:Y:S04]  /*17c0*/  @!P4 LDG.E.64 R22, desc[UR6][R36.64] ;  /* 0x000000062416c981 */ /* 0x000728000c1e1b00 */
[----:B------:R-:W4:Y:S01]  /*17d0*/  @!P4 LDG.E.64 R42, desc[UR6][R28.64] ;  /* 0x000000061c2ac981 */ /* 0x000f22000c1e1b00 */
[----:B-1----:R-:W-:Y:S01]  /*17e0*/  IADD3 R25, PT, PT, R12, -0x1, RZ ;  /* 0xffffffff0c197810 */ /* 0x002fe20007ffe0ff */
[----:B0-----:R-:W-:Y:S01]  /*17f0*/  @!P1 IMAD.WIDE R30, R13, 0x8, R30 ;  /* 0x000000080d1e9825 */ /* 0x001fe200078e021e */
[----:B---3--:R-:W0:Y:S08]  /*1800*/  LDC.64 R36, c[0x0][0x388] ;  /* 0x0000e200ff247b82 */ /* 0x008e300000000a00 */
[----:B--2---:R-:W1:Y:S01]  /*1810*/  LDC.64 R26, c[0x0][0x380] ;  /* 0x0000e000ff1a7b82 */ /* 0x004e620000000a00 */
[----:B----4-:R-:W-:Y:S01]  /*1820*/  @!P4 DMUL R42, R22, R42 ;  /* 0x0000002a162ac228 */ /* 0x010fe20000000000 */
[----:B------:R-:W-:-:S06]  /*1830*/  IMAD.WIDE R22, R25, 0x8, R18 ;  /* 0x0000000819167825 */ /* 0x000fcc00078e0212 */
[----:B------:R2:W-:Y:S04]  /*1840*/  @!P4 STG.E.64 desc[UR6][R28.64], R42 ;  /* 0x0000002a1c00c986 */ /* 0x0005e8000c101b06 */
[----:B------:R-:W3:Y:S04]  /*1850*/  @!P1 LDG.E.64 R24, desc[UR6][R22.64] ;  /* 0x0000000616189981 */ /* 0x000ee8000c1e1b00 */
[----:B------:R-:W3:Y:S01]  /*1860*/  @!P1 LDG.E.64 R34, desc[UR6][R30.64] ;  /* 0x000000061e229981 */ /* 0x000ee2000c1e1b00 */
[----:B0-----:R-:W-:-:S04]  /*1870*/  @!P1 IMAD.WIDE R36, R13, 0x8, R36 ;  /* 0x000000080d249825 */ /* 0x001fc800078e0224 */
[----:B-1----:R-:W-:Y:S01]  /*1880*/  @P0 IMAD.WIDE R26, R13, 0x8, R26 ;  /* 0x000000080d1a0825 */ /* 0x002fe200078e021a */
[----:B--2---:R-:W0:Y:S01]  /*1890*/  LDC.64 R28, c[0x0][0x388] ;  /* 0x0000e200ff1c7b82 */ /* 0x004e220000000a00 */
[----:B---3--:R-:W-:-:S07]  /*18a0*/  @!P1 DMUL R34, R24, R34 ;  /* 0x0000002218229228 */ /* 0x008fce0000000000 */
[----:B------:R1:W-:Y:S04]  /*18b0*/  @!P1 STG.E.64 desc[UR6][R30.64], R34 ;  /* 0x000000221e009986 */ /* 0x0003e8000c101b06 */
[----:B------:R-:W2:Y:S04]  /*18c0*/  @!P1 LDG.E.64 R24, desc[UR6][R22.64] ;  /* 0x0000000616189981 */ /* 0x000ea8000c1e1b00 */
[----:B------:R-:W2:Y:S01]  /*18d0*/  @!P1 LDG.E.64 R40, desc[UR6][R36.64] ;  /* 0x0000000624289981 */ /* 0x000ea2000c1e1b00 */
[----:B0-----:R-:W-:Y:S01]  /*18e0*/  @P0 IMAD.WIDE R28, R13, 0x8, R28 ;  /* 0x000000080d1c0825 */ /* 0x001fe200078e021c */
[----:B-1----:R-:W0:Y:S01]  /*18f0*/  LDC.64 R34, c[0x0][0x388] ;  /* 0x0000e200ff227b82 */ /* 0x002e220000000a00 */
[----:B--2---:R-:W-:-:S07]  /*1900*/  @!P1 DMUL R40, R24, R40 ;  /* 0x0000002818289228 */ /* 0x004fce0000000000 */
[----:B------:R-:W-:Y:S04]  /*1910*/  @!P1 STG.E.64 desc[UR6][R36.64], R40 ;  /* 0x0000002824009986 */ /* 0x000fe8000c101b06 */
[----:B------:R-:W2:Y:S04]  /*1920*/  @P0 LDG.E.64 R24, desc[UR6][R16.64] ;  /* 0x0000000610180981 */ /* 0x000ea8000c1e1b00 */
[----:B------:R-:W2:Y:S01]  /*1930*/  @P0 LDG.E.64 R32, desc[UR6][R26.64] ;  /* 0x000000061a200981 */ /* 0x000ea2000c1e1b00 */
[----:B------:R-:W-:-:S05]  /*1940*/  VIADD R39, R14, 0x10 ;  /* 0x000000100e277836 */ /* 0x000fca0000000000 */
[----:B------:R-:W-:Y:S01]  /*1950*/  ISETP.GE.AND P1, PT, R39, R21, PT ;  /* 0x000000152700720c */ /* 0x000fe20003f26270 */
[----:B--2---:R-:W-:-:S07]  /*1960*/  @P0 DMUL R32, R24, R32 ;  /* 0x0000002018200228 */ /* 0x004fce0000000000 */
[----:B------:R1:W-:Y:S04]  /*1970*/  @P0 STG.E.64 desc[UR6][R26.64], R32 ;  /* 0x000000201a000986 */ /* 0x0003e8000c101b06 */
[----:B------:R-:W2:Y:S04]  /*1980*/  @P0 LDG.E.64 R24, desc[UR6][R16.64] ;  /* 0x0000000610180981 */ /* 0x000ea8000c1e1b00 */
[----:B------:R-:W2:Y:S01]  /*1990*/  @P0 LDG.E.64 R30, desc[UR6][R28.64] ;  /* 0x000000061c1e0981 */ /* 0x000ea2000c1e1b00 */
[----:B------:R-:W-:Y:S01]  /*19a0*/  ISETP.GE.OR P5, PT, R11, R20, P1 ;  /* 0x000000140b00720c */ /* 0x000fe20000fa6670 */
[----:B-1----:R-:W1:-:S12]  /*19b0*/  LDC.64 R26, c[0x0][0x380] ;  /* 0x0000e000ff1a7b82 */ /* 0x002e580000000a00 */
[----:B0-----:R-:W-:Y:S01]  /*19c0*/  @!P5 IMAD.WIDE R34, R15, 0x8, R34 ;  /* 0x000000080f22d825 */ /* 0x001fe200078e0222 */
[----:B------:R-:W-:Y:S01]  /*19d0*/  ISETP.GT.U32.AND P4, PT, R39, 0x13, PT ;  /* 0x000000132700780c */ /* 0x000fe20003f84070 */
[----:B------:R-:W0:Y:S01]  /*19e0*/  LDC.64 R32, c[0x0][0x388] ;  /* 0x0000e200ff207b82 */ /* 0x000e220000000a00 */
[----:B--2---:R-:W-:-:S07]  /*19f0*/  @P0 DMUL R30, R24, R30 ;  /* 0x0000001e181e0228 */ /* 0x004fce0000000000 */
[----:B------:R-:W2:Y:S01]  /*1a00*/  @!P5 LDC.64 R24, c[0x0][0x390] ;  /* 0x0000e400ff18db82 */ /* 0x000ea20000000a00 */
[----:B------:R3:W-:Y:S04]  /*1a10*/  @P0 STG.E.64 desc[UR6][R28.64], R30 ;  /* 0x0000001e1c000986 */ /* 0x0007e8000c101b06 */
[----:B------:R-:W4:Y:S01]  /*1a20*/  @!P5 LDG.E.64 R40, desc[UR6][R34.64] ;  /* 0x000000062228d981 */ /* 0x000f22000c1e1b00 */
[C---:B-1----:R-:W-:Y:S02]  /*1a30*/  @!P5 IMAD.WIDE R42, R15.reuse, 0x8, R26 ;  /* 0x000000080f2ad825 */ /* 0x042fe400078e021a */
[----:B------:R-:W1:Y:S02]  /*1a40*/  LDC.64 R26, c[0x0][0x380] ;  /* 0x0000e000ff1a7b82 */ /* 0x000e640000000a00 */
[----:B--2---:R-:W-:Y:S01]  /*1a50*/  @!P5 IMAD.WIDE R36, R15, 0x8, R24 ;  /* 0x000000080f24d825 */ /* 0x004fe200078e0218 */
[----:B----4-:R-:W-:Y:S05]  /*1a60*/  @!P5 STG.E.64 desc[UR6][R42.64], R40 ;  /* 0x000000282a00d986 */ /* 0x010fea000c101b06 */
[----:B------:R-:W2:Y:S01]  /*1a70*/  @!P5 LDG.E.64 R36, desc[UR6][R36.64] ;  /* 0x000000062424d981 */ /* 0x000ea2000c1e1b00 */
[----:B------:R-:W-:-:S04]  /*1a80*/  @!P4 IMAD.WIDE.U32 R24, R39, 0x8, R18 ;  /* 0x000000082718c825 */ /* 0x000fc800078e0012 */
[C---:B-1----:R-:W-:Y:S01]  /*1a90*/  @!P4 IMAD.WIDE R26, R15.reuse, 0x8, R26 ;  /* 0x000000080f1ac825 */ /* 0x042fe200078e021a */
[----:B--2---:R1:W-:Y:S04]  /*1aa0*/  @!P5 STG.E.64 desc[UR6][R34.64], R36 ;  /* 0x000000242200d986 */ /* 0x0043e8000c101b06 */
[----:B---3--:R-:W2:Y:S04]  /*1ab0*/  @!P4 LDG.E.64 R28, desc[UR6][R24.64] ;  /* 0x00000006181cc981 */ /* 0x008ea8000c1e1b00 */
[----:B------:R-:W2:Y:S01]  /*1ac0*/  @!P4 LDG.E.64 R30, desc[UR6][R26.64] ;  /* 0x000000061a1ec981 */ /* 0x000ea2000c1e1b00 */
[----:B0-----:R-:W-:Y:S01]  /*1ad0*/  @!P4 IMAD.WIDE R32, R15, 0x8, R32 ;  /* 0x000000080f20c825 */ /* 0x001fe200078e0220 */
[----:B------:R-:W-:Y:S01]  /*1ae0*/  ISETP.LT.OR P1, PT, R39, UR4, P1 ;  /* 0x0000000427007c0c */ /* 0x000fe20008f21670 */
[----:B-1----:R-:W0:Y:S01]  /*1af0*/  LDC.64 R34, c[0x0][0x388] ;  /* 0x0000e200ff227b82 */ /* 0x002e220000000a00 */
[----:B--2---:R-:W-:-:S07]  /*1b00*/  @!P4 DMUL R28, R28, R30 ;  /* 0x0000001e1c1cc228 */ /* 0x004fce0000000000 */
[----:B------:R-:W1:Y:S01]  /*1b10*/  LDC.64 R30, c[0x0][0x380] ;  /* 0x0000e000ff1e7b82 */ /* 0x000e620000000a00 */
[----:B------:R2:W-:Y:S04]  /*1b20*/  @!P4 STG.E.64 desc[UR6][R26.64], R28 ;  /* 0x0000001c1a00c986 */ /* 0x0005e8000c101b06 */
[----:B------:R3:W4:Y:S04]  /*1b30*/  @!P4 LDG.E.64 R42, desc[UR6][R24.64] ;  /* 0x00000006182ac981 */ /* 0x000728000c1e1b00 */
[----:B------:R-:W4:Y:S01]  /*1b40*/  @!P4 LDG.E.64 R40, desc[UR6][R32.64] ;  /* 0x000000062028c981 */ /* 0x000f22000c1e1b00 */
[C---:B0-----:R-:W-:Y:S01]  /*1b50*/  @!P1 IMAD.WIDE R34, R15.reuse, 0x8, R34 ;  /* 0x000000080f229825 */ /* 0x041fe200078e0222 */
[----:B---3--:R-:W0:Y:S03]  /*1b60*/  LDC.64 R24, c[0x0][0x380] ;  /* 0x0000e000ff187b82 */ /* 0x008e260000000a00 */
[----:B-1----:R-:W-:-:S05]  /*1b70*/  @!P1 IMAD.WIDE R30, R15, 0x8, R30 ;  /* 0x000000080f1e9825 */ /* 0x002fca00078e021e */
[----:B--2---:R-:W1:Y:S01]  /*1b80*/  LDC.64 R28, c[0x0][0x388] ;  /* 0x0000e200ff1c7b82 */ /* 0x004e620000000a00 */
[----:B----4-:R-:W-:-:S07]  /*1b90*/  @!P4 DMUL R42, R42, R40 ;  /* 0x000000282a2ac228 */ /* 0x010fce0000000000 */
[----:B------:R2:W-:Y:S04]  /*1ba0*/  @!P4 STG.E.64 desc[UR6][R32.64], R42 ;  /* 0x0000002a2000c986 */ /* 0x0005e8000c101b06 */
[----:B------:R-:W3:Y:S04]  /*1bb0*/  @!P1 LDG.E.64 R40, desc[UR6][R22.64+-0x80] ;  /* 0xffff800616289981 */ /* 0x000ee8000c1e1b00 */
[----:B------:R-:W3:Y:S02]  /*1bc0*/  @!P1 LDG.E.64 R36, desc[UR6][R30.64] ;  /* 0x000000061e249981 */ /* 0x000ee4000c1e1b00 */
[----:B---3--:R-:W-:-:S07]  /*1bd0*/  @!P1 DMUL R36, R40, R36 ;  /* 0x0000002428249228 */ /* 0x008fce0000000000 */
[----:B------:R3:W-:Y:S04]  /*1be0*/  @!P1 STG.E.64 desc[UR6][R30.64], R36 ;  /* 0x000000241e009986 */ /* 0x0007e8000c101b06 */
[----:B------:R-:W4:Y:S04]  /*1bf0*/  @!P1 LDG.E.64 R26, desc[UR6][R22.64+-0x80] ;  /* 0xffff8006161a9981 */ /* 0x000f28000c1e1b00 */
[----:B------:R-:W4:Y:S01]  /*1c00*/  @!P1 LDG.E.64 R40, desc[UR6][R34.64] ;  /* 0x0000000622289981 */ /* 0x000f22000c1e1b00 */
[----:B0-----:R-:W-:Y:S01]  /*1c10*/  @P0 IMAD.WIDE R24, R15, 0x8, R24 ;  /* 0x000000080f180825 */ /* 0x001fe200078e0218 */
[----:B----4-:R-:W-:-:S07]  /*1c20*/  @!P1 DMUL R40, R26, R40 ;  /* 0x000000281a289228 */ /* 0x010fce0000000000 */
[----:B------:R0:W-:Y:S04]  /*1c30*/  @!P1 STG.E.64 desc[UR6][R34.64], R40 ;  /* 0x0000002822009986 */ /* 0x0001e8000c101b06 */
[----:B--2---:R-:W2:Y:S04]  /*1c40*/  @P0 LDG.E.64 R32, desc[UR6][R16.64] ;  /* 0x0000000610200981 */ /* 0x004ea8000c1e1b00 */
[----:B------:R-:W2:Y:S01]  /*1c50*/  @P0 LDG.E.64 R26, desc[UR6][R24.64] ;  /* 0x00000006181a0981 */ /* 0x000ea2000c1e1b00 */
[----:B-1----:R-:W-:Y:S01]  /*1c60*/  @P0 IMAD.WIDE R28, R15, 0x8, R28 ;  /* 0x000000080f1c0825 */ /* 0x002fe200078e021c */
[----:B--2---:R-:W-:-:S07]  /*1c70*/  @P0 DMUL R26, R32, R26 ;  /* 0x0000001a201a0228 */ /* 0x004fce0000000000 */
[----:B------:R0:W-:Y:S04]  /*1c80*/  @P0 STG.E.64 desc[UR6][R24.64], R26 ;  /* 0x0000001a18000986 */ /* 0x0001e8000c101b06 */
[----:B------:R-:W2:Y:S04]  /*1c90*/  @P0 LDG.E.64 R22, desc[UR6][R16.64] ;  /* 0x0000000610160981 */ /* 0x000ea8000c1e1b00 */
[----:B---3--:R-:W2:Y:S01]  /*1ca0*/  @P0 LDG.E.64 R30, desc[UR6][R28.64] ;  /* 0x000000061c1e0981 */ /* 0x008ea2000c1e1b00 */
[----:B------:R-:W-:Y:S01]  /*1cb0*/  IADD3 R38, PT, PT, R38, 0x2, RZ ;  /* 0x0000000226267810 */ /* 0x000fe20007ffe0ff */
[----:B------:R-:W-:Y:S01]  /*1cc0*/  VIADD R14, R14, 0x20 ;  /* 0x000000200e0e7836 */ /* 0x000fe20000000000 */
[----:B------:R-:W-:-:S02]  /*1cd0*/  IADD3 R12, PT, PT, R12, -0x20, RZ ;  /* 0xffffffe00c0c7810 */ /* 0x000fc40007ffe0ff */
[----:B------:R-:W-:Y:S02]  /*1ce0*/  ISETP.NE.AND P1, PT, R38, RZ, PT ;  /* 0x000000ff2600720c */ /* 0x000fe40003f25270 */
[C---:B------:R-:W-:Y:S02]  /*1cf0*/  LEA R13, R20.reuse, R13, 0x5 ;  /* 0x0000000d140d7211 */ /* 0x040fe400078e28ff */
[----:B------:R-:W-:Y:S01]  /*1d00*/  LEA R15, R20, R15, 0x5 ;  /* 0x0000000f140f7211 */ /* 0x000fe200078e28ff */
[----:B--2---:R-:W-:-:S07]  /*1d10*/  @P0 DMUL R22, R22, R30 ;  /* 0x0000001e16160228 */ /* 0x004fce0000000000 */
[----:B------:R0:W-:Y:S01]  /*1d20*/  @P0 STG.E.64 desc[UR6][R28.64], R22 ;  /* 0x000000161c000986 */ /* 0x0001e2000c101b06 */
[----:B------:R-:W-:Y:S05]  /*1d30*/  @P1 BRA `(.L_x_21) ;  /* 0xfffffff800381947 */ /* 0x000fea000383ffff */
[----:B------:R-:W-:-:S07]  /*1d40*/  IMAD.SHL.U32 R12, R8, 0x10, RZ ;  /* 0x00000010080c7824 */ /* 0x000fce00078e00ff */
.L_x_20:
[----:B------:R-:W-:Y:S05]  /*1d50*/  @!P2 BRA `(.L_x_22) ;  /* 0x0000000000f0a947 */ /* 0x000fea0003800000 */
[----:B------:R-:W1:Y:S01]  /*1d60*/  LDCU UR5, c[0x0][0x3b4] ;  /* 0x00007680ff0577ac */ /* 0x000e620008000800 */
[----:B------:R-:W-:Y:S01]  /*1d70*/  IADD3 R15, PT, PT, R3, R12, RZ ;  /* 0x0000000c030f7210 */ /* 0x000fe20007ffe0ff */
[----:B0-----:R-:W0:Y:S08]  /*1d80*/  LDC.64 R26, c[0x0][0x388] ;  /* 0x0000e200ff1a7b82 */ /* 0x001e300000000a00 */
[----:B------:R-:W2:Y:S01]  /*1d90*/  LDC.64 R28, c[0x0][0x380] ;  /* 0x0000e000ff1c7b82 */ /* 0x000ea20000000a00 */
[----:B-1----:R-:W-:-:S07]  /*1da0*/  ISETP.GE.AND P1, PT, R15, UR5, PT ;  /* 0x000000050f007c0c */ /* 0x002fce000bf26270 */
[----:B------:R-:W1:Y:S01]  /*1db0*/  LDC.64 R36, c[0x0][0x388] ;  /* 0x0000e200ff247b82 */ /* 0x000e620000000a00 */
[----:B------:R-:W-:-:S13]  /*1dc0*/  ISETP.GE.OR P5, PT, R11, R20, P1 ;  /* 0x000000140b00720c */ /* 0x000fda0000fa6670 */
[----:B------:R-:W-:Y:S01]  /*1dd0*/  @!P5 IMAD R13, R15, R20, R11 ;  /* 0x000000140f0dd224 */ /* 0x000fe200078e020b */
[----:B------:R-:W3:Y:S03]  /*1de0*/  @!P5 LDC.64 R30, c[0x0][0x390] ;  /* 0x0000e400ff1edb82 */ /* 0x000ee60000000a00 */
[----:B0-----:R-:W-:-:S05]  /*1df0*/  @!P5 IMAD.WIDE R26, R13, 0x8, R26 ;  /* 0x000000080d1ad825 */ /* 0x001fca00078e021a */
[----:B------:R-:W4:Y:S01]  /*1e00*/  @!P5 LDG.E.64 R24, desc[UR6][R26.64] ;  /* 0x000000061a18d981 */ /* 0x000f22000c1e1b00 */
[----:B--2---:R-:W-:-:S04]  /*1e10*/  @!P5 IMAD.WIDE R28, R13, 0x8, R28 ;  /* 0x000000080d1cd825 */ /* 0x004fc800078e021c */
[----:B---3--:R-:W-:Y:S02]  /*1e20*/  @!P5 IMAD.WIDE R30, R13, 0x8, R30 ;  /* 0x000000080d1ed825 */ /* 0x008fe400078e021e */
[----:B------:R-:W0:Y:S01]  /*1e30*/  LDC.64 R12, c[0x0][0x380] ;  /* 0x0000e000ff0c7b82 */ /* 0x000e220000000a00 */
[C---:B------:R-:W-:Y:S01]  /*1e40*/  ISETP.GT.U32.AND P4, PT, R15.reuse, 0x13, PT ;  /* 0x000000130f00780c */ /* 0x040fe20003f84070 */
[----:B----4-:R2:W-:Y:S04]  /*1e50*/  @!P5 STG.E.64 desc[UR6][R28.64], R24 ;  /* 0x000000181c00d986 */ /* 0x0105e8000c101b06 */
[----:B------:R-:W3:Y:S08]  /*1e60*/  @!P5 LDG.E.64 R30, desc[UR6][R30.64] ;  /* 0x000000061e1ed981 */ /* 0x000ef0000c1e1b00 */
[----:B------:R-:W-:-:S02]  /*1e70*/  @!P4 IMAD R21, R15, R20, R11 ;  /* 0x000000140f15c224 */ /* 0x000fc400078e020b */
[----:B------:R-:W-:-:S04]  /*1e80*/  @!P4 IMAD.WIDE.U32 R22, R15, 0x8, R18 ;  /* 0x000000080f16c825 */ /* 0x000fc800078e0012 */
[----:B0-----:R-:W-:Y:S01]  /*1e90*/  @!P4 IMAD.WIDE R12, R21, 0x8, R12 ;  /* 0x00000008150cc825 */ /* 0x001fe200078e020c */
[----:B------:R-:W-:Y:S01]  /*1ea0*/  ISETP.LT.OR P1, PT, R15, UR4, P1 ;  /* 0x000000040f007c0c */ /* 0x000fe20008f21670 */
[----:B--2---:R-:W0:Y:S01]  /*1eb0*/  LDC.64 R28, c[0x0][0x380] ;  /* 0x0000e000ff1c7b82 */ /* 0x004e220000000a00 */
[----:B---3--:R2:W-:Y:S04]  /*1ec0*/  @!P5 STG.E.64 desc[UR6][R26.64], R30 ;  /* 0x0000001e1a00d986 */ /* 0x0085e8000c101b06 */
[----:B------:R-:W3:Y:S04]  /*1ed0*/  @!P4 LDG.E.64 R32, desc[UR6][R22.64] ;  /* 0x000000061620c981 */ /* 0x000ee8000c1e1b00 */
[----:B------:R-:W3:Y:S01]  /*1ee0*/  @!P4 LDG.E.64 R34, desc[UR6][R12.64] ;  /* 0x000000060c22c981 */ /* 0x000ee2000c1e1b00 */
[----:B-1----:R-:W-:Y:S01]  /*1ef0*/  @!P4 IMAD.WIDE R24, R21, 0x8, R36 ;  /* 0x000000081518c825 */ /* 0x002fe200078e0224 */
[----:B---3--:R-:W-:-:S07]  /*1f00*/  @!P4 DMUL R32, R32, R34 ;  /* 0x000000222020c228 */ /* 0x008fce0000000000 */
[----:B------:R1:W-:Y:S04]  /*1f10*/  @!P4 STG.E.64 desc[UR6][R12.64], R32 ;  /* 0x000000200c00c986 */ /* 0x0003e8000c101b06 */
[----:B------:R-:W3:Y:S04]  /*1f20*/  @!P4 LDG.E.64 R34, desc[UR6][R22.64] ;  /* 0x000000061622c981 */ /* 0x000ee8000c1e1b00 */
[----:B------:R-:W3:Y:S01]  /*1f30*/  @!P4 LDG.E.64 R36, desc[UR6][R24.64] ;  /* 0x000000061824c981 */ /* 0x000ee2000c1e1b00 */
[----:B------:R-:W-:Y:S01]  /*1f40*/  @!P1 LOP3.LUT R14, RZ, R15, RZ, 0x33, !PT ;  /* 0x0000000fff0e9212 */ /* 0x000fe200078e33ff */
[----:B--2---:R-:W-:-:S03]  /*1f50*/  @!P1 IMAD R31, R15, R20, R11 ;  /* 0x000000140f1f9224 */ /* 0x004fc600078e020b */
[----:B------:R-:W-:Y:S01]  /*1f60*/  @!P1 IADD3 R21, PT, PT, R14, UR5, RZ ;  /* 0x000000050e159c10 */ /* 0x000fe2000fffe0ff */
[----:B0-----:R-:W-:Y:S01]  /*1f70*/  @!P1 IMAD.WIDE R26, R31, 0x8, R28 ;  /* 0x000000081f1a9825 */ /* 0x001fe200078e021c */
[----:B-1----:R-:W0:Y:S03]  /*1f80*/  LDC.64 R32, c[0x0][0x380] ;  /* 0x0000e000ff207b82 */ /* 0x002e260000000a00 */
[----:B------:R-:W-:-:S05]  /*1f90*/  @!P1 IMAD.WIDE R18, R21, 0x8, R18 ;  /* 0x0000000815129825 */ /* 0x000fca00078e0212 */
[----:B------:R-:W1:Y:S01]  /*1fa0*/  LDC.64 R28, c[0x0][0x388] ;  /* 0x0000e200ff1c7b82 */ /* 0x000e620000000a00 */
[----:B---3--:R-:W-:-:S07]  /*1fb0*/  @!P4 DMUL R34, R34, R36 ;  /* 0x000000242222c228 */ /* 0x008fce0000000000 */
[----:B------:R2:W-:Y:S04]  /*1fc0*/  @!P4 STG.E.64 desc[UR6][R24.64], R34 ;  /* 0x000000221800c986 */ /* 0x0005e8000c101b06 */
[----:B------:R-:W3:Y:S04]  /*1fd0*/  @!P1 LDG.E.64 R12, desc[UR6][R18.64] ;  /* 0x00000006120c9981 */ /* 0x000ee8000c1e1b00 */
[----:B------:R-:W3:Y:S01]  /*1fe0*/  @!P1 LDG.E.64 R22, desc[UR6][R26.64] ;  /* 0x000000061a169981 */ /* 0x000ee2000c1e1b00 */
[----:B------:R-:W-:Y:S01]  /*1ff0*/  @P0 IMAD R11, R15, R20, R11 ;  /* 0x000000140f0b0224 */ /* 0x000fe200078e020b */
[----:B--2---:R-:W2:Y:S01]  /*2000*/  LDC.64 R24, c[0x0][0x388] ;  /* 0x0000e200ff187b82 */ /* 0x004ea20000000a00 */
[----:B---3--:R-:W-:Y:S01]  /*2010*/  @!P1 DMUL R22, R12, R22 ;  /* 0x000000160c169228 */ /* 0x008fe20000000000 */
[----:B-1----:R-:W-:-:S06]  /*2020*/  @!P1 IMAD.WIDE R12, R31, 0x8, R28 ;  /* 0x000000081f0c9825 */ /* 0x002fcc00078e021c */
[----:B------:R1:W-:Y:S04]  /*2030*/  @!P1 STG.E.64 desc[UR6][R26.64], R22 ;  /* 0x000000161a009986 */ /* 0x0003e8000c101b06 */
[----:B------:R-:W3:Y:S04]  /*2040*/  @!P1 LDG.E.64 R28, desc[UR6][R18.64] ;  /* 0x00000006121c9981 */ /* 0x000ee8000c1e1b00 */
[----:B------:R-:W3:Y:S01]  /*2050*/  @!P1 LDG.E.64 R30, desc[UR6][R12.64] ;  /* 0x000000060c1e9981 */ /* 0x000ee2000c1e1b00 */
[----:B0-----:R-:W-:Y:S01]  /*2060*/  @P0 IMAD.WIDE R32, R11, 0x8, R32 ;  /* 0x000000080b200825 */ /* 0x001fe200078e0220 */
[----:B---3--:R-:W-:-:S07]  /*2070*/  @!P1 DMUL R28, R28, R30 ;  /* 0x0000001e1c1c9228 */ /* 0x008fce0000000000 */
[----:B------:R1:W-:Y:S04]  /*2080*/  @!P1 STG.E.64 desc[UR6][R12.64], R28 ;  /* 0x0000001c0c009986 */ /* 0x0003e8000c101b06 */
[----:B------:R-:W3:Y:S04]  /*2090*/  @P0 LDG.E.64 R14, desc[UR6][R16.64] ;  /* 0x00000006100e0981 */ /* 0x000ee8000c1e1b00 */
[----:B------:R-:W3:Y:S01]  /*20a0*/  @P0 LDG.E.64 R20, desc[UR6][R32.64] ;  /* 0x0000000620140981 */ /* 0x000ee2000c1e1b00 */
[----:B--2---:R-:W-:Y:S01]  /*20b0*/  @P0 IMAD.WIDE R24, R11, 0x8, R24 ;  /* 0x000000080b180825 */ /* 0x004fe200078e0218 */
[----:B---3--:R-:W-:-:S07]  /*20c0*/  @P0 DMUL R14, R14, R20 ;  /* 0x000000140e0e0228 */ /* 0x008fce0000000000 */
[----:B------:R1:W-:Y:S04]  /*20d0*/  @P0 STG.E.64 desc[UR6][R32.64], R14 ;  /* 0x0000000e20000986 */ /* 0x0003e8000c101b06 */
[----:B------:R-:W2:Y:S04]  /*20e0*/  @P0 LDG.E.64 R18, desc[UR6][R16.64] ;  /* 0x0000000610120981 */ /* 0x000ea8000c1e1b00 */
[----:B------:R-:W2:Y:S02]  /*20f0*/  @P0 LDG.E.64 R20, desc[UR6][R24.64] ;  /* 0x0000000618140981 */ /* 0x000ea4000c1e1b00 */
[----:B--2---:R-:W-:-:S07]  /*2100*/  @P0 DMUL R18, R18, R20 ;  /* 0x0000001412120228 */ /* 0x004fce0000000000 */
[----:B------:R1:W-:Y:S04]  /*2110*/  @P0 STG.E.64 desc[UR6][R24.64], R18 ;  /* 0x0000001218000986 */ /* 0x0003e8000c101b06 */
.L_x_22:
[----:B------:R-:W-:Y:S05]  /*2120*/  @P3 BRA `(.L_x_23) ;  /* 0xfffffff000e43947 */ /* 0x000fea000383ffff */
[----:B------:R-:W-:Y:S05]  /*2130*/  EXIT ;  /* 0x000000000000794d */ /* 0x000fea0003800000 */
.L_x_24:
[----:B------:R-:W-:-:S00]  /*2140*/  BRA `(.L_x_24) ;  /* 0xfffffffc00fc7947 */ /* 0x000fc0000383ffff */
[----:B------:R-:W-:-:S00]  /*2150*/  NOP ;  /* 0x0000000000007918 */ /* 0x000fc00000000000 */
        /* <DEDUP_REMOVED lines=10> */
.L_x_25:


//--------------------- .nv.shared.reserved.0     --------------------------
	.section	.nv.shared.reserved.0,"aw",@nobits
	.weak		__nv_reservedSMEM_offset_0_alias
	.size		__nv_reservedSMEM_offset_0_alias, 0, 64
	.other		__nv_reservedSMEM_offset_0_alias,@"STO_CUDA_RESERVED_SHARED STV_DEFAULT"
__nv_reservedSMEM_offset_0_alias:
	.zero		0
	.zero		64


//--------------------- .nv.constant0._Z11fm2d_kernelPdS_S_S_S_S_ii --------------------------
	.section	.nv.constant0._Z11fm2d_kernelPdS_S_S_S_S_ii,"a",@progbits
	.sectionflags	@""
	.align	4
.nv.constant0._Z11fm2d_kernelPdS_S_S_S_S_ii:
	.zero		952


//--------------------- SYMBOLS --------------------------

	.type		.nv.reservedSmem.offset0,@object
	.size		.nv.reservedSmem.offset0,0x4
